//
// Generated by NVIDIA NVVM Compiler
//
// Compiler Build ID: CL-36424714
// Cuda compilation tools, release 13.0, V13.0.88
// Based on NVVM 20.0.0
//

.version 9.0
.target sm_100
.address_size 64

	// .globl	qpow_montgomery_g1_kernel

.visible .entry qpow_montgomery_g1_kernel(
	.param .u64 .ptr .align 1 qpow_montgomery_g1_kernel_param_0,
	.param .u64 .ptr .align 1 qpow_montgomery_g1_kernel_param_1,
	.param .u64 qpow_montgomery_g1_kernel_param_2,
	.param .u64 .ptr .align 1 qpow_montgomery_g1_kernel_param_3,
	.param .u64 .ptr .align 1 qpow_montgomery_g1_kernel_param_4,
	.param .u64 .ptr .align 1 qpow_montgomery_g1_kernel_param_5,
	.param .u64 .ptr .align 1 qpow_montgomery_g1_kernel_param_6,
	.param .u32 qpow_montgomery_g1_kernel_param_7,
	.param .u32 qpow_montgomery_g1_kernel_param_8
)
{
	.local .align 16 .b8 	__local_depot0[64];
	.reg .b64 	%SP;
	.reg .b64 	%SPL;
	.reg .pred 	%p<192>;
	.reg .b32 	%r<27>;
	.reg .b64 	%rd<543>;

	mov.u64 	%SPL, __local_depot0;
	ld.param.u64 	%rd131, [qpow_montgomery_g1_kernel_param_1];
	ld.param.u64 	%rd132, [qpow_montgomery_g1_kernel_param_2];
	ld.param.u64 	%rd133, [qpow_montgomery_g1_kernel_param_3];
	ld.param.u64 	%rd134, [qpow_montgomery_g1_kernel_param_4];
	ld.param.u64 	%rd135, [qpow_montgomery_g1_kernel_param_5];
	ld.param.u32 	%r11, [qpow_montgomery_g1_kernel_param_7];
	add.u64 	%rd1, %SPL, 0;
	mov.u32 	%r12, %ctaid.x;
	mov.u32 	%r13, %ntid.x;
	mov.u32 	%r14, %tid.x;
	mad.lo.s32 	%r1, %r12, %r13, %r14;
	setp.ge.u32 	%p1, %r1, %r11;
	@%p1 bra 	$L__BB0_40;
	cvta.to.global.u64 	%rd139, %rd135;
	cvta.to.global.u64 	%rd140, %rd131;
	cvta.to.global.u64 	%rd141, %rd133;
	cvta.to.global.u64 	%rd142, %rd134;
	ld.global.nc.u64 	%rd2, [%rd140];
	ld.global.nc.u64 	%rd3, [%rd141];
	ld.global.nc.u64 	%rd4, [%rd142];
	ld.global.nc.u64 	%rd5, [%rd140+8];
	ld.global.nc.u64 	%rd6, [%rd141+8];
	ld.global.nc.u64 	%rd7, [%rd142+8];
	ld.global.nc.u64 	%rd8, [%rd140+16];
	ld.global.nc.u64 	%rd9, [%rd141+16];
	ld.global.nc.u64 	%rd10, [%rd142+16];
	ld.global.nc.u64 	%rd11, [%rd140+24];
	ld.global.nc.u64 	%rd12, [%rd141+24];
	ld.global.nc.u64 	%rd13, [%rd142+24];
	ld.global.nc.u64 	%rd14, [%rd140+32];
	ld.global.nc.u64 	%rd15, [%rd141+32];
	ld.global.nc.u64 	%rd16, [%rd142+32];
	ld.global.nc.u64 	%rd17, [%rd140+40];
	ld.global.nc.u64 	%rd18, [%rd141+40];
	ld.global.nc.u64 	%rd19, [%rd142+40];
	ld.global.nc.u64 	%rd20, [%rd140+48];
	ld.global.nc.u64 	%rd21, [%rd141+48];
	ld.global.nc.u64 	%rd22, [%rd142+48];
	ld.global.nc.u64 	%rd23, [%rd140+56];
	ld.global.nc.u64 	%rd24, [%rd141+56];
	ld.global.nc.u64 	%rd25, [%rd142+56];
	shl.b32 	%r16, %r1, 3;
	mul.wide.u32 	%rd143, %r16, 8;
	add.s64 	%rd144, %rd139, %rd143;
	ld.global.nc.u64 	%rd145, [%rd144];
	ld.global.nc.u64 	%rd146, [%rd144+8];
	st.local.v2.u64 	[%rd1], {%rd145, %rd146};
	ld.global.nc.u64 	%rd147, [%rd144+16];
	ld.global.nc.u64 	%rd148, [%rd144+24];
	st.local.v2.u64 	[%rd1+16], {%rd147, %rd148};
	ld.global.nc.u64 	%rd149, [%rd144+32];
	ld.global.nc.u64 	%rd150, [%rd144+40];
	st.local.v2.u64 	[%rd1+32], {%rd149, %rd150};
	ld.global.nc.u64 	%rd151, [%rd144+48];
	ld.global.nc.u64 	%rd152, [%rd144+56];
	st.local.v2.u64 	[%rd1+48], {%rd151, %rd152};
	mov.b32 	%r23, 0;
	mov.b64 	%rd498, 0;
	mov.u64 	%rd499, %rd498;
	mov.u64 	%rd500, %rd498;
	mov.u64 	%rd501, %rd498;
	mov.u64 	%rd502, %rd498;
	mov.u64 	%rd503, %rd498;
	mov.u64 	%rd504, %rd498;
	mov.u64 	%rd505, %rd498;
$L__BB0_2:
	mul.wide.u32 	%rd153, %r23, 8;
	add.s64 	%rd154, %rd1, %rd153;
	ld.local.u64 	%rd155, [%rd154];
	mul.hi.u64 	%rd156, %rd155, %rd3;
	mad.lo.s64 	%rd157, %rd3, %rd155, %rd505;
	setp.lt.u64 	%p2, %rd157, %rd505;
	selp.u64 	%rd158, 1, 0, %p2;
	add.s64 	%rd159, %rd156, %rd158;
	mul.hi.u64 	%rd160, %rd155, %rd6;
	mad.lo.s64 	%rd161, %rd6, %rd155, %rd504;
	setp.lt.u64 	%p3, %rd161, %rd504;
	selp.u64 	%rd162, 1, 0, %p3;
	add.s64 	%rd163, %rd161, %rd159;
	setp.lt.u64 	%p4, %rd163, %rd161;
	selp.u64 	%rd164, 1, 0, %p4;
	add.s64 	%rd165, %rd160, %rd162;
	add.s64 	%rd166, %rd165, %rd164;
	mul.hi.u64 	%rd167, %rd155, %rd9;
	mad.lo.s64 	%rd168, %rd9, %rd155, %rd503;
	setp.lt.u64 	%p5, %rd168, %rd503;
	selp.u64 	%rd169, 1, 0, %p5;
	add.s64 	%rd170, %rd168, %rd166;
	setp.lt.u64 	%p6, %rd170, %rd168;
	selp.u64 	%rd171, 1, 0, %p6;
	add.s64 	%rd172, %rd167, %rd169;
	add.s64 	%rd173, %rd172, %rd171;
	mul.hi.u64 	%rd174, %rd155, %rd12;
	mad.lo.s64 	%rd175, %rd12, %rd155, %rd502;
	setp.lt.u64 	%p7, %rd175, %rd502;
	selp.u64 	%rd176, 1, 0, %p7;
	add.s64 	%rd177, %rd175, %rd173;
	setp.lt.u64 	%p8, %rd177, %rd175;
	selp.u64 	%rd178, 1, 0, %p8;
	add.s64 	%rd179, %rd174, %rd176;
	add.s64 	%rd180, %rd179, %rd178;
	mul.hi.u64 	%rd181, %rd155, %rd15;
	mad.lo.s64 	%rd182, %rd15, %rd155, %rd501;
	setp.lt.u64 	%p9, %rd182, %rd501;
	selp.u64 	%rd183, 1, 0, %p9;
	add.s64 	%rd184, %rd182, %rd180;
	setp.lt.u64 	%p10, %rd184, %rd182;
	selp.u64 	%rd185, 1, 0, %p10;
	add.s64 	%rd186, %rd181, %rd183;
	add.s64 	%rd187, %rd186, %rd185;
	mul.hi.u64 	%rd188, %rd155, %rd18;
	mad.lo.s64 	%rd189, %rd18, %rd155, %rd500;
	setp.lt.u64 	%p11, %rd189, %rd500;
	selp.u64 	%rd190, 1, 0, %p11;
	add.s64 	%rd191, %rd189, %rd187;
	setp.lt.u64 	%p12, %rd191, %rd189;
	selp.u64 	%rd192, 1, 0, %p12;
	add.s64 	%rd193, %rd188, %rd190;
	add.s64 	%rd194, %rd193, %rd192;
	mul.hi.u64 	%rd195, %rd155, %rd21;
	mad.lo.s64 	%rd196, %rd21, %rd155, %rd499;
	setp.lt.u64 	%p13, %rd196, %rd499;
	selp.u64 	%rd197, 1, 0, %p13;
	add.s64 	%rd198, %rd196, %rd194;
	setp.lt.u64 	%p14, %rd198, %rd196;
	selp.u64 	%rd199, 1, 0, %p14;
	add.s64 	%rd200, %rd195, %rd197;
	add.s64 	%rd201, %rd200, %rd199;
	mul.hi.u64 	%rd202, %rd155, %rd24;
	mad.lo.s64 	%rd203, %rd24, %rd155, %rd498;
	setp.lt.u64 	%p15, %rd203, %rd498;
	selp.u64 	%rd204, 1, 0, %p15;
	add.s64 	%rd205, %rd203, %rd201;
	setp.lt.u64 	%p16, %rd205, %rd203;
	selp.u64 	%rd206, 1, 0, %p16;
	add.s64 	%rd207, %rd202, %rd204;
	add.s64 	%rd208, %rd207, %rd206;
	mul.lo.s64 	%rd209, %rd157, %rd132;
	mul.lo.s64 	%rd210, %rd2, %rd209;
	mul.hi.u64 	%rd211, %rd209, %rd2;
	not.b64 	%rd212, %rd157;
	setp.gt.u64 	%p17, %rd210, %rd212;
	selp.u64 	%rd213, 1, 0, %p17;
	add.s64 	%rd214, %rd211, %rd213;
	mul.hi.u64 	%rd215, %rd209, %rd5;
	mad.lo.s64 	%rd216, %rd5, %rd209, %rd163;
	setp.lt.u64 	%p18, %rd216, %rd163;
	selp.u64 	%rd217, 1, 0, %p18;
	add.s64 	%rd505, %rd216, %rd214;
	setp.lt.u64 	%p19, %rd505, %rd216;
	selp.u64 	%rd218, 1, 0, %p19;
	add.s64 	%rd219, %rd215, %rd217;
	add.s64 	%rd220, %rd219, %rd218;
	mul.hi.u64 	%rd221, %rd209, %rd8;
	mad.lo.s64 	%rd222, %rd8, %rd209, %rd170;
	setp.lt.u64 	%p20, %rd222, %rd170;
	selp.u64 	%rd223, 1, 0, %p20;
	add.s64 	%rd504, %rd222, %rd220;
	setp.lt.u64 	%p21, %rd504, %rd222;
	selp.u64 	%rd224, 1, 0, %p21;
	add.s64 	%rd225, %rd221, %rd223;
	add.s64 	%rd226, %rd225, %rd224;
	mul.hi.u64 	%rd227, %rd209, %rd11;
	mad.lo.s64 	%rd228, %rd11, %rd209, %rd177;
	setp.lt.u64 	%p22, %rd228, %rd177;
	selp.u64 	%rd229, 1, 0, %p22;
	add.s64 	%rd503, %rd228, %rd226;
	setp.lt.u64 	%p23, %rd503, %rd228;
	selp.u64 	%rd230, 1, 0, %p23;
	add.s64 	%rd231, %rd227, %rd229;
	add.s64 	%rd232, %rd231, %rd230;
	mul.hi.u64 	%rd233, %rd209, %rd14;
	mad.lo.s64 	%rd234, %rd14, %rd209, %rd184;
	setp.lt.u64 	%p24, %rd234, %rd184;
	selp.u64 	%rd235, 1, 0, %p24;
	add.s64 	%rd502, %rd234, %rd232;
	setp.lt.u64 	%p25, %rd502, %rd234;
	selp.u64 	%rd236, 1, 0, %p25;
	add.s64 	%rd237, %rd233, %rd235;
	add.s64 	%rd238, %rd237, %rd236;
	mul.hi.u64 	%rd239, %rd209, %rd17;
	mad.lo.s64 	%rd240, %rd17, %rd209, %rd191;
	setp.lt.u64 	%p26, %rd240, %rd191;
	selp.u64 	%rd241, 1, 0, %p26;
	add.s64 	%rd501, %rd240, %rd238;
	setp.lt.u64 	%p27, %rd501, %rd240;
	selp.u64 	%rd242, 1, 0, %p27;
	add.s64 	%rd243, %rd239, %rd241;
	add.s64 	%rd244, %rd243, %rd242;
	mul.hi.u64 	%rd245, %rd209, %rd20;
	mad.lo.s64 	%rd246, %rd20, %rd209, %rd198;
	setp.lt.u64 	%p28, %rd246, %rd198;
	selp.u64 	%rd247, 1, 0, %p28;
	add.s64 	%rd500, %rd246, %rd244;
	setp.lt.u64 	%p29, %rd500, %rd246;
	selp.u64 	%rd248, 1, 0, %p29;
	add.s64 	%rd249, %rd245, %rd247;
	add.s64 	%rd250, %rd249, %rd248;
	mul.hi.u64 	%rd251, %rd209, %rd23;
	mad.lo.s64 	%rd252, %rd23, %rd209, %rd205;
	setp.lt.u64 	%p30, %rd252, %rd205;
	selp.u64 	%rd253, 1, 0, %p30;
	add.s64 	%rd499, %rd252, %rd250;
	setp.lt.u64 	%p31, %rd499, %rd252;
	selp.u64 	%rd254, 1, 0, %p31;
	add.s64 	%rd255, %rd251, %rd253;
	add.s64 	%rd256, %rd255, %rd254;
	add.s64 	%rd498, %rd208, %rd256;
	add.s32 	%r23, %r23, 1;
	setp.eq.s32 	%p32, %r23, 8;
	@%p32 bra 	$L__BB0_3;
	bra.uni 	$L__BB0_2;
$L__BB0_3:
	setp.eq.s64 	%p33, %rd498, %rd23;
	mov.u64 	%rd496, %rd498;
	mov.u64 	%rd497, %rd23;
	@%p33 bra 	$L__BB0_4;
	bra.uni 	$L__BB0_11;
$L__BB0_4:
	setp.ne.s64 	%p34, %rd499, %rd20;
	mov.u64 	%rd496, %rd499;
	mov.u64 	%rd497, %rd20;
	@%p34 bra 	$L__BB0_11;
	setp.ne.s64 	%p35, %rd500, %rd17;
	mov.u64 	%rd496, %rd500;
	mov.u64 	%rd497, %rd17;
	@%p35 bra 	$L__BB0_11;
	setp.ne.s64 	%p36, %rd501, %rd14;
	mov.u64 	%rd496, %rd501;
	mov.u64 	%rd497, %rd14;
	@%p36 bra 	$L__BB0_11;
	setp.ne.s64 	%p37, %rd502, %rd11;
	mov.u64 	%rd496, %rd502;
	mov.u64 	%rd497, %rd11;
	@%p37 bra 	$L__BB0_11;
	setp.ne.s64 	%p38, %rd503, %rd8;
	mov.u64 	%rd496, %rd503;
	mov.u64 	%rd497, %rd8;
	@%p38 bra 	$L__BB0_11;
	setp.ne.s64 	%p39, %rd504, %rd5;
	mov.u64 	%rd496, %rd504;
	mov.u64 	%rd497, %rd5;
	@%p39 bra 	$L__BB0_11;
	setp.eq.s64 	%p40, %rd505, %rd2;
	mov.u64 	%rd496, %rd505;
	mov.u64 	%rd497, %rd2;
	@%p40 bra 	$L__BB0_12;
$L__BB0_11:
	setp.le.u64 	%p41, %rd496, %rd497;
	@%p41 bra 	$L__BB0_13;
$L__BB0_12:
	sub.s64 	%rd44, %rd505, %rd2;
	setp.lt.u64 	%p42, %rd505, %rd2;
	selp.u64 	%rd257, 1, 0, %p42;
	add.s64 	%rd258, %rd5, %rd257;
	sub.s64 	%rd45, %rd504, %rd258;
	setp.lt.u64 	%p43, %rd504, %rd5;
	setp.eq.s64 	%p44, %rd504, %rd5;
	and.pred  	%p45, %p42, %p44;
	or.pred  	%p46, %p43, %p45;
	selp.u64 	%rd259, 1, 0, %p46;
	add.s64 	%rd260, %rd8, %rd259;
	sub.s64 	%rd46, %rd503, %rd260;
	setp.lt.u64 	%p47, %rd503, %rd8;
	setp.eq.s64 	%p48, %rd503, %rd8;
	and.pred  	%p49, %p46, %p48;
	or.pred  	%p50, %p47, %p49;
	selp.u64 	%rd261, 1, 0, %p50;
	add.s64 	%rd262, %rd11, %rd261;
	sub.s64 	%rd47, %rd502, %rd262;
	setp.lt.u64 	%p51, %rd502, %rd11;
	setp.eq.s64 	%p52, %rd502, %rd11;
	and.pred  	%p53, %p50, %p52;
	or.pred  	%p54, %p51, %p53;
	selp.u64 	%rd263, 1, 0, %p54;
	add.s64 	%rd264, %rd14, %rd263;
	sub.s64 	%rd48, %rd501, %rd264;
	setp.lt.u64 	%p55, %rd501, %rd14;
	setp.eq.s64 	%p56, %rd501, %rd14;
	and.pred  	%p57, %p54, %p56;
	or.pred  	%p58, %p55, %p57;
	selp.u64 	%rd265, 1, 0, %p58;
	add.s64 	%rd266, %rd17, %rd265;
	sub.s64 	%rd49, %rd500, %rd266;
	setp.lt.u64 	%p59, %rd500, %rd17;
	setp.eq.s64 	%p60, %rd500, %rd17;
	and.pred  	%p61, %p58, %p60;
	or.pred  	%p62, %p59, %p61;
	selp.u64 	%rd267, 1, 0, %p62;
	add.s64 	%rd268, %rd20, %rd267;
	sub.s64 	%rd50, %rd499, %rd268;
	setp.lt.u64 	%p63, %rd499, %rd20;
	setp.eq.s64 	%p64, %rd499, %rd20;
	and.pred  	%p65, %p62, %p64;
	or.pred  	%p66, %p63, %p65;
	selp.u64 	%rd269, 1, 0, %p66;
	add.s64 	%rd270, %rd23, %rd269;
	sub.s64 	%rd498, %rd498, %rd270;
	mov.u64 	%rd499, %rd50;
	mov.u64 	%rd500, %rd49;
	mov.u64 	%rd501, %rd48;
	mov.u64 	%rd502, %rd47;
	mov.u64 	%rd503, %rd46;
	mov.u64 	%rd504, %rd45;
	mov.u64 	%rd505, %rd44;
$L__BB0_13:
	ld.param.u32 	%r21, [qpow_montgomery_g1_kernel_param_8];
	ld.param.u64 	%rd487, [qpow_montgomery_g1_kernel_param_6];
	st.local.v2.u64 	[%rd1], {%rd505, %rd504};
	st.local.v2.u64 	[%rd1+16], {%rd503, %rd502};
	st.local.v2.u64 	[%rd1+32], {%rd501, %rd500};
	st.local.v2.u64 	[%rd1+48], {%rd499, %rd498};
	mul.wide.u32 	%rd271, %r1, %r21;
	shl.b64 	%rd272, %rd271, 6;
	cvta.to.global.u64 	%rd273, %rd487;
	add.s64 	%rd60, %rd273, %rd272;
	setp.eq.s32 	%p67, %r21, 0;
	@%p67 bra 	$L__BB0_40;
	mov.b32 	%r24, 0;
$L__BB0_15:
	mov.b32 	%r25, 0;
	mov.b64 	%rd517, 0;
	mov.u64 	%rd506, %rd1;
	mov.u64 	%rd518, %rd517;
	mov.u64 	%rd519, %rd517;
	mov.u64 	%rd520, %rd517;
	mov.u64 	%rd521, %rd517;
	mov.u64 	%rd522, %rd517;
	mov.u64 	%rd523, %rd517;
	mov.u64 	%rd524, %rd517;
$L__BB0_16:
	ld.local.u64 	%rd275, [%rd506];
	mul.hi.u64 	%rd276, %rd275, %rd4;
	mad.lo.s64 	%rd277, %rd4, %rd275, %rd524;
	setp.lt.u64 	%p68, %rd277, %rd524;
	selp.u64 	%rd278, 1, 0, %p68;
	add.s64 	%rd279, %rd276, %rd278;
	mul.hi.u64 	%rd280, %rd275, %rd7;
	mad.lo.s64 	%rd281, %rd7, %rd275, %rd523;
	setp.lt.u64 	%p69, %rd281, %rd523;
	selp.u64 	%rd282, 1, 0, %p69;
	add.s64 	%rd283, %rd281, %rd279;
	setp.lt.u64 	%p70, %rd283, %rd281;
	selp.u64 	%rd284, 1, 0, %p70;
	add.s64 	%rd285, %rd280, %rd282;
	add.s64 	%rd286, %rd285, %rd284;
	mul.hi.u64 	%rd287, %rd275, %rd10;
	mad.lo.s64 	%rd288, %rd10, %rd275, %rd522;
	setp.lt.u64 	%p71, %rd288, %rd522;
	selp.u64 	%rd289, 1, 0, %p71;
	add.s64 	%rd290, %rd288, %rd286;
	setp.lt.u64 	%p72, %rd290, %rd288;
	selp.u64 	%rd291, 1, 0, %p72;
	add.s64 	%rd292, %rd287, %rd289;
	add.s64 	%rd293, %rd292, %rd291;
	mul.hi.u64 	%rd294, %rd275, %rd13;
	mad.lo.s64 	%rd295, %rd13, %rd275, %rd521;
	setp.lt.u64 	%p73, %rd295, %rd521;
	selp.u64 	%rd296, 1, 0, %p73;
	add.s64 	%rd297, %rd295, %rd293;
	setp.lt.u64 	%p74, %rd297, %rd295;
	selp.u64 	%rd298, 1, 0, %p74;
	add.s64 	%rd299, %rd294, %rd296;
	add.s64 	%rd300, %rd299, %rd298;
	mul.hi.u64 	%rd301, %rd275, %rd16;
	mad.lo.s64 	%rd302, %rd16, %rd275, %rd520;
	setp.lt.u64 	%p75, %rd302, %rd520;
	selp.u64 	%rd303, 1, 0, %p75;
	add.s64 	%rd304, %rd302, %rd300;
	setp.lt.u64 	%p76, %rd304, %rd302;
	selp.u64 	%rd305, 1, 0, %p76;
	add.s64 	%rd306, %rd301, %rd303;
	add.s64 	%rd307, %rd306, %rd305;
	mul.hi.u64 	%rd308, %rd275, %rd19;
	mad.lo.s64 	%rd309, %rd19, %rd275, %rd519;
	setp.lt.u64 	%p77, %rd309, %rd519;
	selp.u64 	%rd310, 1, 0, %p77;
	add.s64 	%rd311, %rd309, %rd307;
	setp.lt.u64 	%p78, %rd311, %rd309;
	selp.u64 	%rd312, 1, 0, %p78;
	add.s64 	%rd313, %rd308, %rd310;
	add.s64 	%rd314, %rd313, %rd312;
	mul.hi.u64 	%rd315, %rd275, %rd22;
	mad.lo.s64 	%rd316, %rd22, %rd275, %rd518;
	setp.lt.u64 	%p79, %rd316, %rd518;
	selp.u64 	%rd317, 1, 0, %p79;
	add.s64 	%rd318, %rd316, %rd314;
	setp.lt.u64 	%p80, %rd318, %rd316;
	selp.u64 	%rd319, 1, 0, %p80;
	add.s64 	%rd320, %rd315, %rd317;
	add.s64 	%rd321, %rd320, %rd319;
	mul.hi.u64 	%rd322, %rd275, %rd25;
	mad.lo.s64 	%rd323, %rd25, %rd275, %rd517;
	setp.lt.u64 	%p81, %rd323, %rd517;
	selp.u64 	%rd324, 1, 0, %p81;
	add.s64 	%rd325, %rd323, %rd321;
	setp.lt.u64 	%p82, %rd325, %rd323;
	selp.u64 	%rd326, 1, 0, %p82;
	add.s64 	%rd327, %rd322, %rd324;
	add.s64 	%rd328, %rd327, %rd326;
	mul.lo.s64 	%rd329, %rd277, %rd132;
	mul.lo.s64 	%rd330, %rd2, %rd329;
	mul.hi.u64 	%rd331, %rd329, %rd2;
	not.b64 	%rd332, %rd277;
	setp.gt.u64 	%p83, %rd330, %rd332;
	selp.u64 	%rd333, 1, 0, %p83;
	add.s64 	%rd334, %rd331, %rd333;
	mul.hi.u64 	%rd335, %rd329, %rd5;
	mad.lo.s64 	%rd336, %rd5, %rd329, %rd283;
	setp.lt.u64 	%p84, %rd336, %rd283;
	selp.u64 	%rd337, 1, 0, %p84;
	add.s64 	%rd524, %rd336, %rd334;
	setp.lt.u64 	%p85, %rd524, %rd336;
	selp.u64 	%rd338, 1, 0, %p85;
	add.s64 	%rd339, %rd335, %rd337;
	add.s64 	%rd340, %rd339, %rd338;
	mul.hi.u64 	%rd341, %rd329, %rd8;
	mad.lo.s64 	%rd342, %rd8, %rd329, %rd290;
	setp.lt.u64 	%p86, %rd342, %rd290;
	selp.u64 	%rd343, 1, 0, %p86;
	add.s64 	%rd523, %rd342, %rd340;
	setp.lt.u64 	%p87, %rd523, %rd342;
	selp.u64 	%rd344, 1, 0, %p87;
	add.s64 	%rd345, %rd341, %rd343;
	add.s64 	%rd346, %rd345, %rd344;
	mul.hi.u64 	%rd347, %rd329, %rd11;
	mad.lo.s64 	%rd348, %rd11, %rd329, %rd297;
	setp.lt.u64 	%p88, %rd348, %rd297;
	selp.u64 	%rd349, 1, 0, %p88;
	add.s64 	%rd522, %rd348, %rd346;
	setp.lt.u64 	%p89, %rd522, %rd348;
	selp.u64 	%rd350, 1, 0, %p89;
	add.s64 	%rd351, %rd347, %rd349;
	add.s64 	%rd352, %rd351, %rd350;
	mul.hi.u64 	%rd353, %rd329, %rd14;
	mad.lo.s64 	%rd354, %rd14, %rd329, %rd304;
	setp.lt.u64 	%p90, %rd354, %rd304;
	selp.u64 	%rd355, 1, 0, %p90;
	add.s64 	%rd521, %rd354, %rd352;
	setp.lt.u64 	%p91, %rd521, %rd354;
	selp.u64 	%rd356, 1, 0, %p91;
	add.s64 	%rd357, %rd353, %rd355;
	add.s64 	%rd358, %rd357, %rd356;
	mul.hi.u64 	%rd359, %rd329, %rd17;
	mad.lo.s64 	%rd360, %rd17, %rd329, %rd311;
	setp.lt.u64 	%p92, %rd360, %rd311;
	selp.u64 	%rd361, 1, 0, %p92;
	add.s64 	%rd520, %rd360, %rd358;
	setp.lt.u64 	%p93, %rd520, %rd360;
	selp.u64 	%rd362, 1, 0, %p93;
	add.s64 	%rd363, %rd359, %rd361;
	add.s64 	%rd364, %rd363, %rd362;
	mul.hi.u64 	%rd365, %rd329, %rd20;
	mad.lo.s64 	%rd366, %rd20, %rd329, %rd318;
	setp.lt.u64 	%p94, %rd366, %rd318;
	selp.u64 	%rd367, 1, 0, %p94;
	add.s64 	%rd519, %rd366, %rd364;
	setp.lt.u64 	%p95, %rd519, %rd366;
	selp.u64 	%rd368, 1, 0, %p95;
	add.s64 	%rd369, %rd365, %rd367;
	add.s64 	%rd370, %rd369, %rd368;
	mul.hi.u64 	%rd371, %rd329, %rd23;
	mad.lo.s64 	%rd372, %rd23, %rd329, %rd325;
	setp.lt.u64 	%p96, %rd372, %rd325;
	selp.u64 	%rd373, 1, 0, %p96;
	add.s64 	%rd518, %rd372, %rd370;
	setp.lt.u64 	%p97, %rd518, %rd372;
	selp.u64 	%rd374, 1, 0, %p97;
	add.s64 	%rd375, %rd371, %rd373;
	add.s64 	%rd376, %rd375, %rd374;
	add.s64 	%rd517, %rd328, %rd376;
	add.s32 	%r25, %r25, 1;
	add.s64 	%rd506, %rd506, 8;
	setp.eq.s32 	%p98, %r25, 8;
	@%p98 bra 	$L__BB0_17;
	bra.uni 	$L__BB0_16;
$L__BB0_17:
	setp.eq.s64 	%p99, %rd517, %rd23;
	mov.u64 	%rd515, %rd517;
	mov.u64 	%rd516, %rd23;
	@%p99 bra 	$L__BB0_18;
	bra.uni 	$L__BB0_25;
$L__BB0_18:
	setp.ne.s64 	%p100, %rd518, %rd20;
	mov.u64 	%rd515, %rd518;
	mov.u64 	%rd516, %rd20;
	@%p100 bra 	$L__BB0_25;
	setp.ne.s64 	%p101, %rd519, %rd17;
	mov.u64 	%rd515, %rd519;
	mov.u64 	%rd516, %rd17;
	@%p101 bra 	$L__BB0_25;
	setp.ne.s64 	%p102, %rd520, %rd14;
	mov.u64 	%rd515, %rd520;
	mov.u64 	%rd516, %rd14;
	@%p102 bra 	$L__BB0_25;
	setp.ne.s64 	%p103, %rd521, %rd11;
	mov.u64 	%rd515, %rd521;
	mov.u64 	%rd516, %rd11;
	@%p103 bra 	$L__BB0_25;
	setp.ne.s64 	%p104, %rd522, %rd8;
	mov.u64 	%rd515, %rd522;
	mov.u64 	%rd516, %rd8;
	@%p104 bra 	$L__BB0_25;
	setp.ne.s64 	%p105, %rd523, %rd5;
	mov.u64 	%rd515, %rd523;
	mov.u64 	%rd516, %rd5;
	@%p105 bra 	$L__BB0_25;
	setp.eq.s64 	%p106, %rd524, %rd2;
	mov.u64 	%rd515, %rd524;
	mov.u64 	%rd516, %rd2;
	@%p106 bra 	$L__BB0_26;
$L__BB0_25:
	setp.le.u64 	%p107, %rd515, %rd516;
	@%p107 bra 	$L__BB0_27;
$L__BB0_26:
	sub.s64 	%rd81, %rd524, %rd2;
	setp.lt.u64 	%p108, %rd524, %rd2;
	selp.u64 	%rd377, 1, 0, %p108;
	add.s64 	%rd378, %rd5, %rd377;
	sub.s64 	%rd82, %rd523, %rd378;
	setp.lt.u64 	%p109, %rd523, %rd5;
	setp.eq.s64 	%p110, %rd523, %rd5;
	and.pred  	%p111, %p108, %p110;
	or.pred  	%p112, %p109, %p111;
	selp.u64 	%rd379, 1, 0, %p112;
	add.s64 	%rd380, %rd8, %rd379;
	sub.s64 	%rd83, %rd522, %rd380;
	setp.lt.u64 	%p113, %rd522, %rd8;
	setp.eq.s64 	%p114, %rd522, %rd8;
	and.pred  	%p115, %p112, %p114;
	or.pred  	%p116, %p113, %p115;
	selp.u64 	%rd381, 1, 0, %p116;
	add.s64 	%rd382, %rd11, %rd381;
	sub.s64 	%rd84, %rd521, %rd382;
	setp.lt.u64 	%p117, %rd521, %rd11;
	setp.eq.s64 	%p118, %rd521, %rd11;
	and.pred  	%p119, %p116, %p118;
	or.pred  	%p120, %p117, %p119;
	selp.u64 	%rd383, 1, 0, %p120;
	add.s64 	%rd384, %rd14, %rd383;
	sub.s64 	%rd85, %rd520, %rd384;
	setp.lt.u64 	%p121, %rd520, %rd14;
	setp.eq.s64 	%p122, %rd520, %rd14;
	and.pred  	%p123, %p120, %p122;
	or.pred  	%p124, %p121, %p123;
	selp.u64 	%rd385, 1, 0, %p124;
	add.s64 	%rd386, %rd17, %rd385;
	sub.s64 	%rd86, %rd519, %rd386;
	setp.lt.u64 	%p125, %rd519, %rd17;
	setp.eq.s64 	%p126, %rd519, %rd17;
	and.pred  	%p127, %p124, %p126;
	or.pred  	%p128, %p125, %p127;
	selp.u64 	%rd387, 1, 0, %p128;
	add.s64 	%rd388, %rd20, %rd387;
	sub.s64 	%rd87, %rd518, %rd388;
	setp.lt.u64 	%p129, %rd518, %rd20;
	setp.eq.s64 	%p130, %rd518, %rd20;
	and.pred  	%p131, %p128, %p130;
	or.pred  	%p132, %p129, %p131;
	selp.u64 	%rd389, 1, 0, %p132;
	add.s64 	%rd390, %rd23, %rd389;
	sub.s64 	%rd517, %rd517, %rd390;
	mov.u64 	%rd518, %rd87;
	mov.u64 	%rd519, %rd86;
	mov.u64 	%rd520, %rd85;
	mov.u64 	%rd521, %rd84;
	mov.u64 	%rd522, %rd83;
	mov.u64 	%rd523, %rd82;
	mov.u64 	%rd524, %rd81;
$L__BB0_27:
	st.local.v2.u64 	[%rd1], {%rd524, %rd523};
	st.local.v2.u64 	[%rd1+16], {%rd522, %rd521};
	st.local.v2.u64 	[%rd1+32], {%rd520, %rd519};
	st.local.v2.u64 	[%rd1+48], {%rd518, %rd517};
	mov.b32 	%r26, 0;
	mov.b64 	%rd535, 0;
	mov.u64 	%rd536, %rd535;
	mov.u64 	%rd537, %rd535;
	mov.u64 	%rd538, %rd535;
	mov.u64 	%rd539, %rd535;
	mov.u64 	%rd540, %rd535;
	mov.u64 	%rd541, %rd535;
	mov.u64 	%rd542, %rd535;
$L__BB0_28:
	mul.wide.u32 	%rd392, %r26, 8;
	add.s64 	%rd393, %rd1, %rd392;
	ld.local.u64 	%rd394, [%rd393];
	mov.b64 	%rd395, 1;
	mul.hi.u64 	%rd396, %rd394, %rd395;
	add.s64 	%rd397, %rd542, %rd394;
	setp.lt.u64 	%p133, %rd397, %rd542;
	selp.u64 	%rd398, 1, 0, %p133;
	add.s64 	%rd399, %rd396, %rd398;
	mov.b64 	%rd400, 0;
	mul.hi.u64 	%rd401, %rd394, %rd400;
	add.s64 	%rd402, %rd541, %rd399;
	setp.lt.u64 	%p134, %rd402, %rd541;
	selp.u64 	%rd403, 1, 0, %p134;
	add.s64 	%rd404, %rd401, %rd403;
	add.s64 	%rd405, %rd540, %rd404;
	setp.lt.u64 	%p135, %rd405, %rd540;
	selp.u64 	%rd406, 1, 0, %p135;
	add.s64 	%rd407, %rd401, %rd406;
	add.s64 	%rd408, %rd539, %rd407;
	setp.lt.u64 	%p136, %rd408, %rd539;
	selp.u64 	%rd409, 1, 0, %p136;
	add.s64 	%rd410, %rd401, %rd409;
	add.s64 	%rd411, %rd538, %rd410;
	setp.lt.u64 	%p137, %rd411, %rd538;
	selp.u64 	%rd412, 1, 0, %p137;
	add.s64 	%rd413, %rd401, %rd412;
	add.s64 	%rd414, %rd537, %rd413;
	setp.lt.u64 	%p138, %rd414, %rd537;
	selp.u64 	%rd415, 1, 0, %p138;
	add.s64 	%rd416, %rd401, %rd415;
	add.s64 	%rd417, %rd536, %rd416;
	setp.lt.u64 	%p139, %rd417, %rd536;
	selp.u64 	%rd418, 1, 0, %p139;
	add.s64 	%rd419, %rd401, %rd418;
	add.s64 	%rd420, %rd535, %rd419;
	setp.lt.u64 	%p140, %rd420, %rd535;
	selp.u64 	%rd421, 1, 0, %p140;
	add.s64 	%rd422, %rd401, %rd421;
	mul.lo.s64 	%rd423, %rd397, %rd132;
	mul.lo.s64 	%rd424, %rd2, %rd423;
	mul.hi.u64 	%rd425, %rd423, %rd2;
	not.b64 	%rd426, %rd397;
	setp.gt.u64 	%p141, %rd424, %rd426;
	selp.u64 	%rd427, 1, 0, %p141;
	add.s64 	%rd428, %rd425, %rd427;
	mul.hi.u64 	%rd429, %rd423, %rd5;
	mad.lo.s64 	%rd430, %rd5, %rd423, %rd402;
	setp.lt.u64 	%p142, %rd430, %rd402;
	selp.u64 	%rd431, 1, 0, %p142;
	add.s64 	%rd542, %rd430, %rd428;
	setp.lt.u64 	%p143, %rd542, %rd430;
	selp.u64 	%rd432, 1, 0, %p143;
	add.s64 	%rd433, %rd429, %rd431;
	add.s64 	%rd434, %rd433, %rd432;
	mul.hi.u64 	%rd435, %rd423, %rd8;
	mad.lo.s64 	%rd436, %rd8, %rd423, %rd405;
	setp.lt.u64 	%p144, %rd436, %rd405;
	selp.u64 	%rd437, 1, 0, %p144;
	add.s64 	%rd541, %rd436, %rd434;
	setp.lt.u64 	%p145, %rd541, %rd436;
	selp.u64 	%rd438, 1, 0, %p145;
	add.s64 	%rd439, %rd435, %rd437;
	add.s64 	%rd440, %rd439, %rd438;
	mul.hi.u64 	%rd441, %rd423, %rd11;
	mad.lo.s64 	%rd442, %rd11, %rd423, %rd408;
	setp.lt.u64 	%p146, %rd442, %rd408;
	selp.u64 	%rd443, 1, 0, %p146;
	add.s64 	%rd540, %rd442, %rd440;
	setp.lt.u64 	%p147, %rd540, %rd442;
	selp.u64 	%rd444, 1, 0, %p147;
	add.s64 	%rd445, %rd441, %rd443;
	add.s64 	%rd446, %rd445, %rd444;
	mul.hi.u64 	%rd447, %rd423, %rd14;
	mad.lo.s64 	%rd448, %rd14, %rd423, %rd411;
	setp.lt.u64 	%p148, %rd448, %rd411;
	selp.u64 	%rd449, 1, 0, %p148;
	add.s64 	%rd539, %rd448, %rd446;
	setp.lt.u64 	%p149, %rd539, %rd448;
	selp.u64 	%rd450, 1, 0, %p149;
	add.s64 	%rd451, %rd447, %rd449;
	add.s64 	%rd452, %rd451, %rd450;
	mul.hi.u64 	%rd453, %rd423, %rd17;
	mad.lo.s64 	%rd454, %rd17, %rd423, %rd414;
	setp.lt.u64 	%p150, %rd454, %rd414;
	selp.u64 	%rd455, 1, 0, %p150;
	add.s64 	%rd538, %rd454, %rd452;
	setp.lt.u64 	%p151, %rd538, %rd454;
	selp.u64 	%rd456, 1, 0, %p151;
	add.s64 	%rd457, %rd453, %rd455;
	add.s64 	%rd458, %rd457, %rd456;
	mul.hi.u64 	%rd459, %rd423, %rd20;
	mad.lo.s64 	%rd460, %rd20, %rd423, %rd417;
	setp.lt.u64 	%p152, %rd460, %rd417;
	selp.u64 	%rd461, 1, 0, %p152;
	add.s64 	%rd537, %rd460, %rd458;
	setp.lt.u64 	%p153, %rd537, %rd460;
	selp.u64 	%rd462, 1, 0, %p153;
	add.s64 	%rd463, %rd459, %rd461;
	add.s64 	%rd464, %rd463, %rd462;
	mul.hi.u64 	%rd465, %rd423, %rd23;
	mad.lo.s64 	%rd466, %rd23, %rd423, %rd420;
	setp.lt.u64 	%p154, %rd466, %rd420;
	selp.u64 	%rd467, 1, 0, %p154;
	add.s64 	%rd536, %rd466, %rd464;
	setp.lt.u64 	%p155, %rd536, %rd466;
	selp.u64 	%rd468, 1, 0, %p155;
	add.s64 	%rd469, %rd465, %rd467;
	add.s64 	%rd470, %rd469, %rd468;
	add.s64 	%rd535, %rd422, %rd470;
	add.s32 	%r26, %r26, 1;
	setp.eq.s32 	%p156, %r26, 8;
	@%p156 bra 	$L__BB0_29;
	bra.uni 	$L__BB0_28;
$L__BB0_29:
	setp.eq.s64 	%p157, %rd535, %rd23;
	mov.u64 	%rd533, %rd535;
	mov.u64 	%rd534, %rd23;
	@%p157 bra 	$L__BB0_30;
	bra.uni 	$L__BB0_37;
$L__BB0_30:
	setp.ne.s64 	%p158, %rd536, %rd20;
	mov.u64 	%rd533, %rd536;
	mov.u64 	%rd534, %rd20;
	@%p158 bra 	$L__BB0_37;
	setp.ne.s64 	%p159, %rd537, %rd17;
	mov.u64 	%rd533, %rd537;
	mov.u64 	%rd534, %rd17;
	@%p159 bra 	$L__BB0_37;
	setp.ne.s64 	%p160, %rd538, %rd14;
	mov.u64 	%rd533, %rd538;
	mov.u64 	%rd534, %rd14;
	@%p160 bra 	$L__BB0_37;
	setp.ne.s64 	%p161, %rd539, %rd11;
	mov.u64 	%rd533, %rd539;
	mov.u64 	%rd534, %rd11;
	@%p161 bra 	$L__BB0_37;
	setp.ne.s64 	%p162, %rd540, %rd8;
	mov.u64 	%rd533, %rd540;
	mov.u64 	%rd534, %rd8;
	@%p162 bra 	$L__BB0_37;
	setp.ne.s64 	%p163, %rd541, %rd5;
	mov.u64 	%rd533, %rd541;
	mov.u64 	%rd534, %rd5;
	@%p163 bra 	$L__BB0_37;
	setp.eq.s64 	%p164, %rd542, %rd2;
	mov.u64 	%rd533, %rd542;
	mov.u64 	%rd534, %rd2;
	@%p164 bra 	$L__BB0_38;
$L__BB0_37:
	setp.le.u64 	%p165, %rd533, %rd534;
	@%p165 bra 	$L__BB0_39;
$L__BB0_38:
	sub.s64 	%rd115, %rd542, %rd2;
	setp.lt.u64 	%p166, %rd542, %rd2;
	selp.u64 	%rd471, 1, 0, %p166;
	add.s64 	%rd472, %rd5, %rd471;
	sub.s64 	%rd116, %rd541, %rd472;
	setp.lt.u64 	%p167, %rd541, %rd5;
	setp.eq.s64 	%p168, %rd541, %rd5;
	and.pred  	%p169, %p166, %p168;
	or.pred  	%p170, %p167, %p169;
	selp.u64 	%rd473, 1, 0, %p170;
	add.s64 	%rd474, %rd8, %rd473;
	sub.s64 	%rd117, %rd540, %rd474;
	setp.lt.u64 	%p171, %rd540, %rd8;
	setp.eq.s64 	%p172, %rd540, %rd8;
	and.pred  	%p173, %p170, %p172;
	or.pred  	%p174, %p171, %p173;
	selp.u64 	%rd475, 1, 0, %p174;
	add.s64 	%rd476, %rd11, %rd475;
	sub.s64 	%rd118, %rd539, %rd476;
	setp.lt.u64 	%p175, %rd539, %rd11;
	setp.eq.s64 	%p176, %rd539, %rd11;
	and.pred  	%p177, %p174, %p176;
	or.pred  	%p178, %p175, %p177;
	selp.u64 	%rd477, 1, 0, %p178;
	add.s64 	%rd478, %rd14, %rd477;
	sub.s64 	%rd119, %rd538, %rd478;
	setp.lt.u64 	%p179, %rd538, %rd14;
	setp.eq.s64 	%p180, %rd538, %rd14;
	and.pred  	%p181, %p178, %p180;
	or.pred  	%p182, %p179, %p181;
	selp.u64 	%rd479, 1, 0, %p182;
	add.s64 	%rd480, %rd17, %rd479;
	sub.s64 	%rd120, %rd537, %rd480;
	setp.lt.u64 	%p183, %rd537, %rd17;
	setp.eq.s64 	%p184, %rd537, %rd17;
	and.pred  	%p185, %p182, %p184;
	or.pred  	%p186, %p183, %p185;
	selp.u64 	%rd481, 1, 0, %p186;
	add.s64 	%rd482, %rd20, %rd481;
	sub.s64 	%rd121, %rd536, %rd482;
	setp.lt.u64 	%p187, %rd536, %rd20;
	setp.eq.s64 	%p188, %rd536, %rd20;
	and.pred  	%p189, %p186, %p188;
	or.pred  	%p190, %p187, %p189;
	selp.u64 	%rd483, 1, 0, %p190;
	add.s64 	%rd484, %rd23, %rd483;
	sub.s64 	%rd535, %rd535, %rd484;
	mov.u64 	%rd536, %rd121;
	mov.u64 	%rd537, %rd120;
	mov.u64 	%rd538, %rd119;
	mov.u64 	%rd539, %rd118;
	mov.u64 	%rd540, %rd117;
	mov.u64 	%rd541, %rd116;
	mov.u64 	%rd542, %rd115;
$L__BB0_39:
	ld.param.u32 	%r22, [qpow_montgomery_g1_kernel_param_8];
	shl.b32 	%r20, %r24, 3;
	mul.wide.u32 	%rd485, %r20, 8;
	add.s64 	%rd486, %rd60, %rd485;
	st.global.u64 	[%rd486], %rd542;
	st.global.u64 	[%rd486+8], %rd541;
	st.global.u64 	[%rd486+16], %rd540;
	st.global.u64 	[%rd486+24], %rd539;
	st.global.u64 	[%rd486+32], %rd538;
	st.global.u64 	[%rd486+40], %rd537;
	st.global.u64 	[%rd486+48], %rd536;
	st.global.u64 	[%rd486+56], %rd535;
	add.s32 	%r24, %r24, 1;
	setp.ne.s32 	%p191, %r24, %r22;
	@%p191 bra 	$L__BB0_15;
$L__BB0_40:
	ret;

}


// ===== COMPILED SASS (sm_100) =====

	.target	sm_100

	.elftype	@"ET_EXEC"


//--------------------- .note.nv.tkinfo           --------------------------
	.section	.note.nv.tkinfo,"",@"SHT_NOTE"
	.sectionflags	@"SHF_NOTE_NV_TKINFO"
	.tkinfo
        /*0018*/ 	.word	0x00000002
        /*0030*/ 	.string	""
        /*0030*/ 	.string	"ptxas"
        /*0030*/ 	.string	"Cuda compilation tools, release 13.0, V13.0.88"
        /*0030*/ 	.string	"Build cuda_13.0.r13.0/compiler.36424714_0"
        /*0030*/ 	.string	"-arch sm_100 -m 64 "



//--------------------- .note.nv.cuinfo           --------------------------
	.section	.note.nv.cuinfo,"",@"SHT_NOTE"
	.sectionflags	@"SHF_NOTE_NV_CUINFO"
        /*0018*/ 	.short	0x0002
        /*001a*/ 	.short	0x0064
        /*001c*/ 	.short	0x0082
	.zero		2


//--------------------- .nv.info                  --------------------------
	.section	.nv.info,"",@"SHT_CUDA_INFO"
	.align	4


	//----- nvinfo : EIATTR_REGCOUNT
	.align		4
        /*0000*/ 	.byte	0x04, 0x2f
        /*0002*/ 	.short	(.L_1 - .L_0)
	.align		4
.L_0:
        /*0004*/ 	.word	index@(qpow_montgomery_g1_kernel)
        /*0008*/ 	.word	0x00000040


	//----- nvinfo : EIATTR_FRAME_SIZE
	.align		4
.L_1:
        /*000c*/ 	.byte	0x04, 0x11
        /*000e*/ 	.short	(.L_3 - .L_2)
	.align		4
.L_2:
        /*0010*/ 	.word	index@(qpow_montgomery_g1_kernel)
        /*0014*/ 	.word	0x00000040


	//----- nvinfo : EIATTR_MIN_STACK_SIZE
	.align		4
.L_3:
        /*0018*/ 	.byte	0x04, 0x12
        /*001a*/ 	.short	(.L_5 - .L_4)
	.align		4
.L_4:
        /*001c*/ 	.word	index@(qpow_montgomery_g1_kernel)
        /*0020*/ 	.word	0x00000040
.L_5:


//--------------------- .nv.compat                --------------------------
	.section	.nv.compat,"",@"SHT_CUDA_COMPAT_INFO"
	.align	4
        /*0000*/ 	.byte	0x02, 0x09, 0x00, 0x00, 0x02, 0x02, 0x01, 0x00, 0x02, 0x05, 0x05, 0x00, 0x03, 0x07, 0x01, 0x01
        /*0010*/ 	.byte	0x02, 0x03, 0x00, 0x00, 0x02, 0x06, 0x01, 0x00, 0x04, 0x0b, 0x08, 0x00, 0x09, 0x00, 0x00, 0x00
        /*0020*/ 	.byte	0x00, 0x00, 0x00, 0x00


//--------------------- .nv.info.qpow_montgomery_g1_kernel --------------------------
	.section	.nv.info.qpow_montgomery_g1_kernel,"",@"SHT_CUDA_INFO"
	.sectionflags	@""
	.align	4


	//----- nvinfo : EIATTR_CUDA_API_VERSION
	.align		4
        /*0000*/ 	.byte	0x04, 0x37
        /*0002*/ 	.short	(.L_7 - .L_6)
.L_6:
        /*0004*/ 	.word	0x00000082


	//----- nvinfo : EIATTR_KPARAM_INFO
	.align		4
.L_7:
        /*0008*/ 	.byte	0x04, 0x17
        /*000a*/ 	.short	(.L_9 - .L_8)
.L_8:
        /*000c*/ 	.word	0x00000000
        /*0010*/ 	.short	0x0008
        /*0012*/ 	.short	0x003c
        /*0014*/ 	.byte	0x00, 0xf0, 0x11, 0x00


	//----- nvinfo : EIATTR_KPARAM_INFO
	.align		4
.L_9:
        /*0018*/ 	.byte	0x04, 0x17
        /*001a*/ 	.short	(.L_11 - .L_10)
.L_10:
        /*001c*/ 	.word	0x00000000
        /*0020*/ 	.short	0x0007
        /*0022*/ 	.short	0x0038
        /*0024*/ 	.byte	0x00, 0xf0, 0x11, 0x00


	//----- nvinfo : EIATTR_KPARAM_INFO
	.align		4
.L_11:
        /*0028*/ 	.byte	0x04, 0x17
        /*002a*/ 	.short	(.L_13 - .L_12)
.L_12:
        /*002c*/ 	.word	0x00000000
        /*0030*/ 	.short	0x0006
        /*0032*/ 	.short	0x0030
        /*0034*/ 	.byte	0x00, 0xf5, 0x21, 0x00


	//----- nvinfo : EIATTR_KPARAM_INFO
	.align		4
.L_13:
        /*0038*/ 	.byte	0x04, 0x17
        /*003a*/ 	.short	(.L_15 - .L_14)
.L_14:
        /*003c*/ 	.word	0x00000000
        /*0040*/ 	.short	0x0005
        /*0042*/ 	.short	0x0028
        /*0044*/ 	.byte	0x00, 0xf5, 0x21, 0x00


	//----- nvinfo : EIATTR_KPARAM_INFO
	.align		4
.L_15:
        /*0048*/ 	.byte	0x04, 0x17
        /*004a*/ 	.short	(.L_17 - .L_16)
.L_16:
        /*004c*/ 	.word	0x00000000
        /*0050*/ 	.short	0x0004
        /*0052*/ 	.short	0x0020
        /*0054*/ 	.byte	0x00, 0xf5, 0x21, 0x00


	//----- nvinfo : EIATTR_KPARAM_INFO
	.align		4
.L_17:
        /*0058*/ 	.byte	0x04, 0x17
        /*005a*/ 	.short	(.L_19 - .L_18)
.L_18:
        /*005c*/ 	.word	0x00000000
        /*0060*/ 	.short	0x0003
        /*0062*/ 	.short	0x0018
        /*0064*/ 	.byte	0x00, 0xf5, 0x21, 0x00


	//----- nvinfo : EIATTR_KPARAM_INFO
	.align		4
.L_19:
        /*0068*/ 	.byte	0x04, 0x17
        /*006a*/ 	.short	(.L_21 - .L_20)
.L_20:
        /*006c*/ 	.word	0x00000000
        /*0070*/ 	.short	0x0002
        /*0072*/ 	.short	0x0010
        /*0074*/ 	.byte	0x00, 0xf0, 0x21, 0x00


	//----- nvinfo : EIATTR_KPARAM_INFO
	.align		4
.L_21:
        /*0078*/ 	.byte	0x04, 0x17
        /*007a*/ 	.short	(.L_23 - .L_22)
.L_22:
        /*007c*/ 	.word	0x00000000
        /*0080*/ 	.short	0x0001
        /*0082*/ 	.short	0x0008
        /*0084*/ 	.byte	0x00, 0xf5, 0x21, 0x00


	//----- nvinfo : EIATTR_KPARAM_INFO
	.align		4
.L_23:
        /*0088*/ 	.byte	0x04, 0x17
        /*008a*/ 	.short	(.L_25 - .L_24)
.L_24:
        /*008c*/ 	.word	0x00000000
        /*0090*/ 	.short	0x0000
        /*0092*/ 	.short	0x0000
        /*0094*/ 	.byte	0x00, 0xf5, 0x21, 0x00


	//----- nvinfo : EIATTR_SPARSE_MMA_MASK
	.align		4
.L_25:
        /*0098*/ 	.byte	0x03, 0x50
        /*009a*/ 	.short	0x0000


	//----- nvinfo : EIATTR_MAXREG_COUNT
	.align		4
        /*009c*/ 	.byte	0x03, 0x1b
        /*009e*/ 	.short	0x00ff


	//----- nvinfo : EIATTR_MERCURY_ISA_VERSION
	.align		4
        /*00a0*/ 	.byte	0x03, 0x5f
        /*00a2*/ 	.short	0x0101


	//----- nvinfo : EIATTR_VRC_CTA_INIT_COUNT
	.align		4
        /*00a4*/ 	.byte	0x02, 0x4a
	.zero		1
	.zero		1


	//----- nvinfo : EIATTR_EXIT_INSTR_OFFSETS
	.align		4
        /*00a8*/ 	.byte	0x04, 0x1c
        /*00aa*/ 	.short	(.L_27 - .L_26)


	//   ....[0]....
.L_26:
        /*00ac*/ 	.word	0x00000090


	//   ....[1]....
        /*00b0*/ 	.word	0x000024f0


	//   ....[2]....
        /*00b4*/ 	.word	0x00005b60


	//----- nvinfo : EIATTR_CRS_STACK_SIZE
	.align		4
.L_27:
        /*00b8*/ 	.byte	0x04, 0x1e
        /*00ba*/ 	.short	(.L_29 - .L_28)
.L_28:
        /*00bc*/ 	.word	0x00000000


	//----- nvinfo : EIATTR_CBANK_PARAM_SIZE
	.align		4
.L_29:
        /*00c0*/ 	.byte	0x03, 0x19
        /*00c2*/ 	.short	0x0040


	//----- nvinfo : EIATTR_PARAM_CBANK
	.align		4
        /*00c4*/ 	.byte	0x04, 0x0a
        /*00c6*/ 	.short	(.L_31 - .L_30)
	.align		4
.L_30:
        /*00c8*/ 	.word	index@(.nv.constant0.qpow_montgomery_g1_kernel)
        /*00cc*/ 	.short	0x0380
        /*00ce*/ 	.short	0x0040


	//----- nvinfo : EIATTR_SW_WAR
	.align		4
.L_31:
        /*00d0*/ 	.byte	0x04, 0x36
        /*00d2*/ 	.short	(.L_33 - .L_32)
.L_32:
        /*00d4*/ 	.word	0x00000008
.L_33:


//--------------------- .nv.callgraph             --------------------------
	.section	.nv.callgraph,"",@"SHT_CUDA_CALLGRAPH"
	.align	4
	.sectionentsize	8
	.align		4
        /*0000*/ 	.word	0x00000000
	.align		4
        /*0004*/ 	.word	0xffffffff
	.align		4
        /*0008*/ 	.word	0x00000000
	.align		4
        /*000c*/ 	.word	0xfffffffe
	.align		4
        /*0010*/ 	.word	0x00000000
	.align		4
        /*0014*/ 	.word	0xfffffffd
	.align		4
        /*0018*/ 	.word	0x00000000
	.align		4
        /*001c*/ 	.word	0xfffffffc


//--------------------- .text.qpow_montgomery_g1_kernel --------------------------
	.section	.text.qpow_montgomery_g1_kernel,"ax",@progbits
	.align	128
        .global         qpow_montgomery_g1_kernel
        .type           qpow_montgomery_g1_kernel,@function
        .size           qpow_montgomery_g1_kernel,(.L_x_20 - qpow_montgomery_g1_kernel)
        .other          qpow_montgomery_g1_kernel,@"STO_CUDA_ENTRY STV_DEFAULT"
qpow_montgomery_g1_kernel:
.text.qpow_montgomery_g1_kernel:
[----:B------:R-:W0:Y:S01]  /*0000*/  LDC R1, c[0x0][0x37c] ;  /* 0x0000df00ff017b82 */ /* 0x000e220000000800 */
[----:B------:R-:W1:Y:S07]  /*0010*/  S2R R3, SR_TID.X ;  /* 0x0000000000037919 */ /* 0x000e6e0000002100 */
[----:B------:R-:W1:Y:S01]  /*0020*/  S2UR UR4, SR_CTAID.X ;  /* 0x00000000000479c3 */ /* 0x000e620000002500 */
[----:B------:R-:W2:Y:S01]  /*0030*/  LDCU UR5, c[0x0][0x3b8] ;  /* 0x00007700ff0577ac */ /* 0x000ea20008000800 */
[----:B0-----:R-:W-:-:S05]  /*0040*/  VIADD R1, R1, 0xffffffc0 ;  /* 0xffffffc001017836 */ /* 0x001fca0000000000 */
[----:B------:R-:W-:Y:S01]  /*0050*/  R2UR UR7, R1 ;  /* 0x00000000010772ca */ /* 0x000fe200000e0000 */
[----:B------:R-:W1:Y:S02]  /*0060*/  LDC R0, c[0x0][0x360] ;  /* 0x0000d800ff007b82 */ /* 0x000e640000000800 */
[----:B-1----:R-:W-:-:S05]  /*0070*/  IMAD R0, R0, UR4, R3 ;  /* 0x0000000400007c24 */ /* 0x002fca000f8e0203 */
[----:B--2---:R-:W-:-:S13]  /*0080*/  ISETP.GE.U32.AND P0, PT, R0, UR5, PT ;  /* 0x0000000500007c0c */ /* 0x004fda000bf06070 */
[----:B------:R-:W-:Y:S05]  /*0090*/  @P0 EXIT ;  /* 0x000000000000094d */ /* 0x000fea0003800000 */
[----:B------:R-:W0:Y:S01]  /*00a0*/  LDC.64 R14, c[0x0][0x3a8] ;  /* 0x0000ea00ff0e7b82 */ /* 0x000e220000000a00 */
[----:B------:R-:W1:Y:S01]  /*00b0*/  LDCU.64 UR8, c[0x0][0x358] ;  /* 0x00006b00ff0877ac */ /* 0x000e620008000a00 */
[----:B------:R-:W-:Y:S01]  /*00c0*/  IMAD.SHL.U32 R3, R0, 0x8, RZ ;  /* 0x0000000800037824 */ /* 0x000fe200078e00ff */
[----:B------:R-:W2:Y:S03]  /*00d0*/  LDCU.64 UR26, c[0x0][0x390] ;  /* 0x00007200ff1a77ac */ /* 0x000ea60008000a00 */
[----:B0-----:R-:W-:-:S05]  /*00e0*/  IMAD.WIDE.U32 R14, R3, 0x8, R14 ;  /* 0x00000008030e7825 */ /* 0x001fca00078e000e */
[----:B-1----:R-:W3:Y:S04]  /*00f0*/  LDG.E.64.CONSTANT R4, desc[UR8][R14.64] ;  /* 0x000000080e047981 */ /* 0x002ee8000c1e9b00 */
[----:B------:R-:W3:Y:S04]  /*0100*/  LDG.E.64.CONSTANT R6, desc[UR8][R14.64+0x8] ;  /* 0x000008080e067981 */ /* 0x000ee8000c1e9b00 */
[----:B------:R-:W4:Y:S04]  /*0110*/  LDG.E.64.CONSTANT R8, desc[UR8][R14.64+0x10] ;  /* 0x000010080e087981 */ /* 0x000f28000c1e9b00 */
[----:B------:R-:W4:Y:S01]  /*0120*/  LDG.E.64.CONSTANT R10, desc[UR8][R14.64+0x18] ;  /* 0x000018080e0a7981 */ /* 0x000f22000c1e9b00 */
[----:B------:R-:W0:Y:S03]  /*0130*/  LDC.64 R12, c[0x0][0x388] ;  /* 0x0000e200ff0c7b82 */ /* 0x000e260000000a00 */
[----:B------:R-:W2:Y:S04]  /*0140*/  LDG.E.64.CONSTANT R24, desc[UR8][R14.64+0x20] ;  /* 0x000020080e187981 */ /* 0x000ea8000c1e9b00 */
[----:B------:R-:W2:Y:S01]  /*0150*/  LDG.E.64.CONSTANT R26, desc[UR8][R14.64+0x28] ;  /* 0x000028080e1a7981 */ /* 0x000ea2000c1e9b00 */
[----:B------:R-:W1:Y:S03]  /*0160*/  LDC.64 R58, c[0x0][0x3a0] ;  /* 0x0000e800ff3a7b82 */ /* 0x000e660000000a00 */
[----:B------:R-:W2:Y:S04]  /*0170*/  LDG.E.64.CONSTANT R20, desc[UR8][R14.64+0x30] ;  /* 0x000030080e147981 */ /* 0x000ea8000c1e9b00 */
[----:B------:R-:W2:Y:S01]  /*0180*/  LDG.E.64.CONSTANT R22, desc[UR8][R14.64+0x38] ;  /* 0x000038080e167981 */ /* 0x000ea2000c1e9b00 */
[----:B------:R-:W1:Y:S03]  /*0190*/  LDC.64 R2, c[0x0][0x398] ;  /* 0x0000e600ff027b82 */ /* 0x000e660000000a00 */
[----:B0-----:R-:W2:Y:S04]  /*01a0*/  LDG.E.64.CONSTANT R40, desc[UR8][R12.64+0x8] ;  /* 0x000008080c287981 */ /* 0x001ea8000c1e9b00 */
[----:B------:R-:W2:Y:S04]  /*01b0*/  LDG.E.64.CONSTANT R38, desc[UR8][R12.64+0x10] ;  /* 0x000010080c267981 */ /* 0x000ea8000c1e9b00 */
[----:B------:R-:W2:Y:S04]  /*01c0*/  LDG.E.64.CONSTANT R36, desc[UR8][R12.64+0x18] ;  /* 0x000018080c247981 */ /* 0x000ea8000c1e9b00 */
[----:B------:R-:W2:Y:S04]  /*01d0*/  LDG.E.64.CONSTANT R34, desc[UR8][R12.64+0x20] ;  /* 0x000020080c227981 */ /* 0x000ea8000c1e9b00 */
[----:B-1----:R-:W2:Y:S04]  /*01e0*/  LDG.E.64.CONSTANT R56, desc[UR8][R58.64] ;  /* 0x000000083a387981 */ /* 0x002ea8000c1e9b00 */
[----:B------:R-:W2:Y:S04]  /*01f0*/  LDG.E.64.CONSTANT R54, desc[UR8][R58.64+0x8] ;  /* 0x000008083a367981 */ /* 0x000ea8000c1e9b00 */
        /* <DEDUP_REMOVED lines=10> */
[----:B------:R0:W5:Y:S04]  /*02a0*/  LDG.E.64.CONSTANT R16, desc[UR8][R2.64] ;  /* 0x0000000802107981 */ /* 0x000168000c1e9b00 */
[----:B------:R0:W5:Y:S04]  /*02b0*/  LDG.E.64.CONSTANT R14, desc[UR8][R2.64+0x8] ;  /* 0x00000808020e7981 */ /* 0x000168000c1e9b00 */
[----:B------:R0:W5:Y:S04]  /*02c0*/  LDG.E.64.CONSTANT R12, desc[UR8][R2.64+0x10] ;  /* 0x00001008020c7981 */ /* 0x000168000c1e9b00 */
[----:B---3--:R1:W-:Y:S04]  /*02d0*/  STL.128 [R1], R4 ;  /* 0x0000000401007387 */ /* 0x0083e80000100c00 */
[----:B----4-:R3:W-:Y:S04]  /*02e0*/  STL.128 [R1+0x10], R8 ;  /* 0x0000100801007387 */ /* 0x0107e80000100c00 */
[----:B-1----:R0:W5:Y:S04]  /*02f0*/  LDG.E.64.CONSTANT R6, desc[UR8][R2.64+0x28] ;  /* 0x0000280802067981 */ /* 0x002168000c1e9b00 */
[----:B------:R0:W5:Y:S04]  /*0300*/  LDG.E.64.CONSTANT R4, desc[UR8][R2.64+0x30] ;  /* 0x0000300802047981 */ /* 0x000168000c1e9b00 */
[----:B---3--:R0:W5:Y:S04]  /*0310*/  LDG.E.64.CONSTANT R10, desc[UR8][R2.64+0x18] ;  /* 0x00001808020a7981 */ /* 0x008168000c1e9b00 */
[----:B------:R0:W5:Y:S04]  /*0320*/  LDG.E.64.CONSTANT R8, desc[UR8][R2.64+0x20] ;  /* 0x0000200802087981 */ /* 0x000168000c1e9b00 */
[----:B------:R-:W5:Y:S01]  /*0330*/  LDG.E.64.CONSTANT R2, desc[UR8][R2.64+0x38] ;  /* 0x0000380802027981 */ /* 0x000f62000c1e9b00 */
[----:B--2---:R-:W-:-:S02]  /*0340*/  R2UR UR31, R41 ;  /* 0x00000000291f72ca */ /* 0x004fc400000e0000 */
[----:B------:R-:W-:Y:S02]  /*0350*/  R2UR UR30, R40 ;  /* 0x00000000281e72ca */ /* 0x000fe400000e0000 */
[----:B------:R-:W-:Y:S02]  /*0360*/  R2UR UR33, R39 ;  /* 0x00000000272172ca */ /* 0x000fe400000e0000 */
[----:B------:R-:W-:Y:S02]  /*0370*/  R2UR UR32, R38 ;  /* 0x00000000262072ca */ /* 0x000fe400000e0000 */
[----:B------:R-:W-:Y:S02]  /*0380*/  R2UR UR34, R36 ;  /* 0x00000000242272ca */ /* 0x000fe400000e0000 */
[----:B------:R-:W-:Y:S02]  /*0390*/  R2UR UR37, R35 ;  /* 0x00000000232572ca */ /* 0x000fe400000e0000 */
[----:B------:R-:W-:-:S02]  /*03a0*/  R2UR UR36, R34 ;  /* 0x00000000222472ca */ /* 0x000fc400000e0000 */
        /* <DEDUP_REMOVED lines=13> */
[----:B------:R-:W-:Y:S01]  /*0480*/  R2UR UR23, R49 ;  /* 0x00000000311772ca */ /* 0x000fe200000e0000 */
[----:B------:R1:W-:Y:S01]  /*0490*/  STL.128 [R1+0x20], R24 ;  /* 0x0000201801007387 */ /* 0x0003e20000100c00 */
[----:B------:R-:W-:Y:S02]  /*04a0*/  R2UR UR29, R19 ;  /* 0x00000000131d72ca */ /* 0x000fe400000e0000 */
[----:B------:R-:W-:Y:S01]  /*04b0*/  R2UR UR28, R18 ;  /* 0x00000000121c72ca */ /* 0x000fe200000e0000 */
[----:B------:R2:W-:Y:S01]  /*04c0*/  STL.128 [R1+0x30], R20 ;  /* 0x0000301401007387 */ /* 0x0005e20000100c00 */
[----:B------:R-:W-:Y:S02]  /*04d0*/  R2UR UR35, R37 ;  /* 0x00000000252372ca */ /* 0x000fe400000e0000 */
[----:B------:R-:W-:-:S02]  /*04e0*/  CS2R R18, SRZ ;  /* 0x0000000000127805 */ /* 0x000fc4000001ff00 */
[----:B------:R-:W-:Y:S01]  /*04f0*/  R2UR UR39, R33 ;  /* 0x00000000212772ca */ /* 0x000fe200000e0000 */
[----:B------:R-:W-:Y:S01]  /*0500*/  IMAD.MOV.U32 R37, RZ, RZ, RZ ;  /* 0x000000ffff257224 */ /* 0x000fe200078e00ff */
[----:B------:R-:W-:Y:S02]  /*0510*/  R2UR UR38, R32 ;  /* 0x00000000202672ca */ /* 0x000fe400000e0000 */
[----:B------:R-:W-:Y:S02]  /*0520*/  CS2R R32, SRZ ;  /* 0x0000000000207805 */ /* 0x000fe4000001ff00 */
[----:B------:R-:W-:Y:S02]  /*0530*/  R2UR UR41, R31 ;  /* 0x000000001f2972ca */ /* 0x000fe400000e0000 */
[----:B------:R-:W-:Y:S02]  /*0540*/  R2UR UR40, R30 ;  /* 0x000000001e2872ca */ /* 0x000fe400000e0000 */
[----:B------:R-:W-:-:S02]  /*0550*/  CS2R R30, SRZ ;  /* 0x00000000001e7805 */ /* 0x000fc4000001ff00 */
[----:B------:R-:W-:Y:S01]  /*0560*/  R2UR UR43, R29 ;  /* 0x000000001d2b72ca */ /* 0x000fe200000e0000 */
[----:B-1----:R-:W-:Y:S01]  /*0570*/  IMAD.MOV.U32 R25, RZ, RZ, RZ ;  /* 0x000000ffff197224 */ /* 0x002fe200078e00ff */
[----:B------:R-:W-:Y:S02]  /*0580*/  R2UR UR42, R28 ;  /* 0x000000001c2a72ca */ /* 0x000fe400000e0000 */
[----:B------:R-:W-:Y:S02]  /*0590*/  CS2R R28, SRZ ;  /* 0x00000000001c7805 */ /* 0x000fe4000001ff00 */
[----:B------:R-:W-:Y:S02]  /*05a0*/  R2UR UR24, R50 ;  /* 0x00000000321872ca */ /* 0x000fe400000e0000 */
[----:B--2---:R-:W-:Y:S02]  /*05b0*/  CS2R R20, SRZ ;  /* 0x0000000000147805 */ /* 0x004fe4000001ff00 */
[----:B------:R-:W-:-:S02]  /*05c0*/  R2UR UR25, R51 ;  /* 0x00000000331972ca */ /* 0x000fc400000e0000 */
[----:B------:R-:W-:Y:S02]  /*05d0*/  CS2R R22, SRZ ;  /* 0x0000000000167805 */ /* 0x000fe4000001ff00 */
[----:B------:R-:W-:Y:S01]  /*05e0*/  CS2R R50, SRZ ;  /* 0x0000000000327805 */ /* 0x000fe2000001ff00 */
[----:B0-----:R-:W-:-:S10]  /*05f0*/  UMOV UR4, URZ ;  /* 0x000000ff00047c82 */ /* 0x001fd40008000000 */
.L_x_0:
[----:B------:R-:W-:-:S09]  /*0600*/  ULEA UR5, UR4, UR7, 0x3 ;  /* 0x0000000704057291 */ /* 0x000fd2000f8e18ff */
[----:B------:R-:W2:Y:S01]  /*0610*/  LDL.64 R44, [UR5] ;  /* 0x00000005ff2c7983 */ /* 0x000ea20008100a00 */
[----:B------:R-:W-:Y:S01]  /*0620*/  IMAD.MOV.U32 R34, RZ, RZ, R23 ;  /* 0x000000ffff227224 */ /* 0x000fe200078e0017 */
[----:B------:R-:W-:Y:S01]  /*0630*/  UIADD3 UR4, UPT, UPT, UR4, 0x1, URZ ;  /* 0x0000000104047890 */ /* 0x000fe2000fffe0ff */
[----:B------:R-:W-:Y:S02]  /*0640*/  IMAD.MOV.U32 R35, RZ, RZ, R21 ;  /* 0x000000ffff237224 */ /* 0x000fe400078e0015 */
[----:B------:R-:W-:Y:S01]  /*0650*/  IMAD.MOV.U32 R36, RZ, RZ, R25 ;  /* 0x000000ffff247224 */ /* 0x000fe200078e0019 */
[----:B------:R-:W-:Y:S01]  /*0660*/  UISETP.NE.AND UP0, UPT, UR4, 0x8, UPT ;  /* 0x000000080400788c */ /* 0x000fe2000bf05270 */
[----:B--2--5:R-:W-:-:S04]  /*0670*/  IMAD.WIDE.U32 R26, R45, R16, RZ ;  /* 0x000000102d1a7225 */ /* 0x024fc800078e00ff */
[CC--:B------:R-:W-:Y:S02]  /*0680*/  IMAD R39, R17.reuse, R44.reuse, RZ ;  /* 0x0000002c11277224 */ /* 0x0c0fe400078e02ff */
[----:B------:R-:W-:-:S04]  /*0690*/  IMAD.WIDE.U32 R26, P0, R17, R44, R26 ;  /* 0x0000002c111a7225 */ /* 0x000fc8000780001a */
[----:B------:R-:W-:-:S04]  /*06a0*/  IMAD.WIDE.U32 R48, R16, R44, R34 ;  /* 0x0000002c10307225 */ /* 0x000fc800078e0022 */
[----:B------:R-:W-:Y:S02]  /*06b0*/  IMAD R41, R16, R45, R39 ;  /* 0x0000002d10297224 */ /* 0x000fe400078e0227 */
[----:B------:R-:W-:Y:S01]  /*06c0*/  IMAD.X R35, RZ, RZ, RZ, P0 ;  /* 0x000000ffff237224 */ /* 0x000fe200000e06ff */
[----:B------:R-:W-:Y:S01]  /*06d0*/  ISETP.GE.U32.AND P0, PT, R48, R23, PT ;  /* 0x000000173000720c */ /* 0x000fe20003f06070 */
[----:B------:R-:W-:-:S04]  /*06e0*/  IMAD.WIDE.U32 R38, R44, R16, RZ ;  /* 0x000000102c267225 */ /* 0x000fc800078e00ff */
[----:B------:R-:W-:Y:S01]  /*06f0*/  IMAD.IADD R23, R49, 0x1, R41 ;  /* 0x0000000131177824 */ /* 0x000fe200078e0229 */
[----:B------:R-:W-:Y:S01]  /*0700*/  IADD3 RZ, P1, PT, R39, R26, RZ ;  /* 0x0000001a27ff7210 */ /* 0x000fe20007f3e0ff */
[----:B------:R-:W-:Y:S02]  /*0710*/  IMAD.MOV.U32 R34, RZ, RZ, R27 ;  /* 0x000000ffff227224 */ /* 0x000fe400078e001b */
[----:B------:R-:W-:Y:S01]  /*0720*/  IMAD.WIDE.U32 R26, R14, R44, R36 ;  /* 0x0000002c0e1a7225 */ /* 0x000fe200078e0024 */
[----:B------:R-:W-:-:S03]  /*0730*/  ISETP.GE.U32.AND.EX P0, PT, R23, R21, PT, P0 ;  /* 0x000000151700720c */ /* 0x000fc60003f06100 */
[----:B------:R-:W-:Y:S02]  /*0740*/  IMAD R21, R15, R44, RZ ;  /* 0x0000002c0f157224 */ /* 0x000fe400078e02ff */
[----:B------:R-:W-:-:S04]  /*0750*/  IMAD.WIDE.U32.X R40, R17, R45, R34, P1 ;  /* 0x0000002d11287225 */ /* 0x000fc800008e0422 */
[----:B------:R-:W-:Y:S01]  /*0760*/  IMAD R43, R14, R45, R21 ;  /* 0x0000002d0e2b7224 */ /* 0x000fe200078e0215 */
[----:B------:R-:W-:Y:S01]  /*0770*/  SEL R21, RZ, 0x1, P0 ;  /* 0x00000001ff157807 */ /* 0x000fe20000000000 */
[----:B------:R-:W-:Y:S01]  /*0780*/  IMAD.WIDE.U32 R38, R45, R14, RZ ;  /* 0x0000000e2d267225 */ /* 0x000fe200078e00ff */
[C---:B------:R-:W-:Y:S02]  /*0790*/  ISETP.GE.U32.AND P0, PT, R26.reuse, R25, PT ;  /* 0x000000191a00720c */ /* 0x040fe40003f06070 */
[----:B------:R-:W-:Y:S01]  /*07a0*/  IADD3 R24, P3, P4, R26, R40, R21 ;  /* 0x000000281a187210 */ /* 0x000fe20007c7e015 */
[----:B------:R-:W-:Y:S02]  /*07b0*/  IMAD.IADD R21, R27, 0x1, R43 ;  /* 0x000000011b157824 */ /* 0x000fe400078e022b */
[----:B------:R-:W-:Y:S01]  /*07c0*/  IMAD.WIDE.U32 R34, P2, R15, R44, R38 ;  /* 0x0000002c0f227225 */ /* 0x000fe20007840026 */
[----:B------:R-:W-:Y:S02]  /*07d0*/  ISETP.GE.U32.AND P1, PT, R24, R26, PT ;  /* 0x0000001a1800720c */ /* 0x000fe40003f26070 */
[C---:B------:R-:W-:Y:S01]  /*07e0*/  IADD3.X R25, PT, PT, R21.reuse, R41, RZ, P3, P4 ;  /* 0x0000002915197210 */ /* 0x040fe20001fe84ff */
[----:B------:R-:W-:Y:S01]  /*07f0*/  IMAD.WIDE.U32 R38, R44, R14, RZ ;  /* 0x0000000e2c267225 */ /* 0x000fe200078e00ff */
[----:B------:R-:W-:-:S02]  /*0800*/  ISETP.GE.U32.AND.EX P0, PT, R21, R37, PT, P0 ;  /* 0x000000251500720c */ /* 0x000fc40003f06100 */
[----:B------:R-:W-:Y:S01]  /*0810*/  ISETP.GE.U32.AND.EX P1, PT, R25, R21, PT, P1 ;  /* 0x000000151900720c */ /* 0x000fe20003f26110 */
[----:B------:R-:W-:Y:S01]  /*0820*/  IMAD.X R27, RZ, RZ, RZ, P2 ;  /* 0x000000ffff1b7224 */ /* 0x000fe200010e06ff */
[----:B------:R-:W-:Y:S01]  /*0830*/  IADD3 RZ, P2, PT, R39, R34, RZ ;  /* 0x0000002227ff7210 */ /* 0x000fe20007f5e0ff */
[----:B------:R-:W-:Y:S01]  /*0840*/  IMAD.MOV.U32 R26, RZ, RZ, R35 ;  /* 0x000000ffff1a7224 */ /* 0x000fe200078e0023 */
[----:B------:R-:W-:Y:S01]  /*0850*/  SEL R38, RZ, 0x1, P0 ;  /* 0x00000001ff267807 */ /* 0x000fe20000000000 */
[----:B------:R-:W-:Y:S01]  /*0860*/  IMAD.MOV.U32 R34, RZ, RZ, R30 ;  /* 0x000000ffff227224 */ /* 0x000fe200078e001e */
[----:B------:R-:W-:Y:S01]  /*0870*/  SEL R21, RZ, 0x1, P1 ;  /* 0x00000001ff157807 */ /* 0x000fe20000800000 */
[----:B------:R-:W-:Y:S02]  /*0880*/  IMAD.MOV.U32 R35, RZ, RZ, R28 ;  /* 0x000000ffff237224 */ /* 0x000fe400078e001c */
[----:B------:R-:W-:-:S04]  /*0890*/  IMAD.WIDE.U32.X R26, R15, R45, R26, P2 ;  /* 0x0000002d0f1a7225 */ /* 0x000fc800010e041a */
[----:B------:R-:W-:Y:S01]  /*08a0*/  IMAD.WIDE.U32 R36, R12, R44, R34 ;  /* 0x0000002c0c247225 */ /* 0x000fe200078e0022 */
[----:B------:R-:W-:-:S03]  /*08b0*/  IADD3 R21, P0, P2, R21, R26, R38 ;  /* 0x0000001a15157210 */ /* 0x000fc60007a1e026 */
[----:B------:R-:W-:Y:S01]  /*08c0*/  IMAD R35, R13, R44, RZ ;  /* 0x0000002c0d237224 */ /* 0x000fe200078e02ff */
[----:B------:R-:W-:Y:S01]  /*08d0*/  ISETP.GE.U32.AND P1, PT, R36, R30, PT ;  /* 0x0000001e2400720c */ /* 0x000fe20003f26070 */
[----:B------:R-:W-:Y:S01]  /*08e0*/  IMAD.WIDE.U32 R38, R45, R12, RZ ;  /* 0x0000000c2d267225 */ /* 0x000fe200078e00ff */
[----:B------:R-:W-:Y:S02]  /*08f0*/  IADD3.X R42, PT, PT, RZ, R27, RZ, P0, P2 ;  /* 0x0000001bff2a7210 */ /* 0x000fe400007e44ff */
[----:B------:R-:W-:Y:S01]  /*0900*/  IADD3 R26, P3, PT, R21, R36, RZ ;  /* 0x00000024151a7210 */ /* 0x000fe20007f7e0ff */
[----:B------:R-:W-:Y:S02]  /*0910*/  IMAD.MOV.U32 R30, RZ, RZ, R29 ;  /* 0x000000ffff1e7224 */ /* 0x000fe400078e001d */
[----:B------:R-:W-:Y:S02]  /*0920*/  IMAD R27, R12, R45, R35 ;  /* 0x0000002d0c1b7224 */ /* 0x000fe400078e0223 */
[----:B------:R-:W-:-:S04]  /*0930*/  IMAD.WIDE.U32 R34, R10, R44, R30 ;  /* 0x0000002c0a227225 */ /* 0x000fc800078e001e */
[----:B------:R-:W-:Y:S01]  /*0940*/  IMAD.WIDE.U32 R38, P2, R13, R44, R38 ;  /* 0x0000002c0d267225 */ /* 0x000fe20007840026 */
[----:B------:R-:W-:-:S03]  /*0950*/  ISETP.GE.U32.AND P0, PT, R34, R29, PT ;  /* 0x0000001d2200720c */ /* 0x000fc60003f06070 */
[----:B------:R-:W-:Y:S02]  /*0960*/  IMAD.IADD R21, R37, 0x1, R27 ;  /* 0x0000000125157824 */ /* 0x000fe400078e021b */
[----:B------:R-:W-:Y:S01]  /*0970*/  IMAD.X R29, RZ, RZ, RZ, P2 ;  /* 0x000000ffff1d7224 */ /* 0x000fe200010e06ff */
[----:B------:R-:W-:Y:S01]  /*0980*/  ISETP.GE.U32.AND P2, PT, R26, R36, PT ;  /* 0x000000241a00720c */ /* 0x000fe20003f46070 */
[C---:B------:R-:W-:Y:S01]  /*0990*/  IMAD.X R27, R21.reuse, 0x1, R42, P3 ;  /* 0x00000001151b7824 */ /* 0x040fe200018e062a */
[----:B------:R-:W-:Y:S01]  /*09a0*/  ISETP.GE.U32.AND.EX P1, PT, R21, R28, PT, P1 ;  /* 0x0000001c1500720c */ /* 0x000fe20003f26110 */
[----:B------:R-:W-:-:S03]  /*09b0*/  IMAD.WIDE.U32 R40, R44, R12, RZ ;  /* 0x0000000c2c287225 */ /* 0x000fc600078e00ff */
[----:B------:R-:W-:Y:S01]  /*09c0*/  ISETP.GE.U32.AND.EX P2, PT, R27, R21, PT, P2 ;  /* 0x000000151b00720c */ /* 0x000fe20003f46120 */
[----:B------:R-:W-:Y:S01]  /*09d0*/  IMAD.MOV.U32 R36, RZ, RZ, R32 ;  /* 0x000000ffff247224 */ /* 0x000fe200078e0020 */
[----:B------:R-:W-:Y:S01]  /*09e0*/  IADD3 RZ, P3, PT, R41, R38, RZ ;  /* 0x0000002629ff7210 */ /* 0x000fe20007f7e0ff */
[----:B------:R-:W-:Y:S01]  /*09f0*/  IMAD.MOV.U32 R37, RZ, RZ, R50 ;  /* 0x000000ffff257224 */ /* 0x000fe200078e0032 */
[----:B------:R-:W-:Y:S01]  /*0a00*/  SEL R30, RZ, 0x1, P1 ;  /* 0x00000001ff1e7807 */ /* 0x000fe20000800000 */
[-C--:B------:R-:W-:Y:S02]  /*0a10*/  IMAD R21, R11, R44.reuse, RZ ;  /* 0x0000002c0b157224 */ /* 0x080fe400078e02ff */
[----:B------:R-:W-:Y:S02]  /*0a20*/  IMAD.MOV.U32 R28, RZ, RZ, R39 ;  /* 0x000000ffff1c7224 */ /* 0x000fe400078e0027 */
[----:B------:R-:W-:-:S04]  /*0a30*/  IMAD.WIDE.U32 R36, R8, R44, R36 ;  /* 0x0000002c08247225 */ /* 0x000fc800078e0024 */
[-C--:B------:R-:W-:Y:S01]  /*0a40*/  IMAD R43, R10, R45.reuse, R21 ;  /* 0x0000002d0a2b7224 */ /* 0x080fe200078e0215 */
[----:B------:R-:W-:Y:S01]  /*0a50*/  SEL R21, RZ, 0x1, P2 ;  /* 0x00000001ff157807 */ /* 0x000fe20001000000 */
[----:B------:R-:W-:Y:S01]  /*0a60*/  IMAD.WIDE.U32.X R28, R13, R45, R28, P3 ;  /* 0x0000002d0d1c7225 */ /* 0x000fe200018e041c */
[----:B------:R-:W-:-:S03]  /*0a70*/  ISETP.GE.U32.AND P2, PT, R36, R32, PT ;  /* 0x000000202400720c */ /* 0x000fc60003f46070 */
[----:B------:R-:W-:Y:S01]  /*0a80*/  IMAD.IADD R32, R35, 0x1, R43 ;  /* 0x0000000123207824 */ /* 0x000fe200078e022b */
[----:B------:R-:W-:Y:S01]  /*0a90*/  IADD3 R21, P3, P4, R21, R28, R30 ;  /* 0x0000001c15157210 */ /* 0x000fe20007c7e01e */
[----:B------:R-:W-:-:S03]  /*0aa0*/  IMAD.WIDE.U32 R38, R45, R10, RZ ;  /* 0x0000000a2d267225 */ /* 0x000fc600078e00ff */
[----:B------:R-:W-:Y:S01]  /*0ab0*/  IADD3.X R35, PT, PT, RZ, R29, RZ, P3, P4 ;  /* 0x0000001dff237210 */ /* 0x000fe20001fe84ff */
[----:B------:R-:W-:Y:S01]  /*0ac0*/  IMAD.WIDE.U32 R42, R45, R8, RZ ;  /* 0x000000082d2a7225 */ /* 0x000fe200078e00ff */
[----:B------:R-:W-:-:S03]  /*0ad0*/  ISETP.GE.U32.AND.EX P6, PT, R32, R31, PT, P0 ;  /* 0x0000001f2000720c */ /* 0x000fc60003fc6100 */
[----:B------:R-:W-:-:S04]  /*0ae0*/  IMAD.WIDE.U32 R38, P5, R11, R44, R38 ;  /* 0x0000002c0b267225 */ /* 0x000fc800078a0026 */
[----:B------:R-:W-:Y:S01]  /*0af0*/  IMAD.WIDE.U32 R28, R44, R8, RZ ;  /* 0x000000082c1c7225 */ /* 0x000fe200078e00ff */
[----:B------:R-:W-:Y:S02]  /*0b00*/  IADD3 R28, P0, PT, R21, R34, RZ ;  /* 0x00000022151c7210 */ /* 0x000fe40007f1e0ff */
[----:B------:R-:W-:Y:S01]  /*0b10*/  SEL R21, RZ, 0x1, P6 ;  /* 0x00000001ff157807 */ /* 0x000fe20003000000 */
[----:B------:R-:W-:Y:S01]  /*0b20*/  IMAD.WIDE.U32 R42, P3, R9, R44, R42 ;  /* 0x0000002c092a7225 */ /* 0x000fe2000786002a */
[----:B------:R-:W-:-:S03]  /*0b30*/  ISETP.GE.U32.AND P6, PT, R28, R34, PT ;  /* 0x000000221c00720c */ /* 0x000fc60003fc6070 */
[----:B------:R-:W-:-:S04]  /*0b40*/  IMAD.WIDE.U32 R40, R44, R10, RZ ;  /* 0x0000000a2c287225 */ /* 0x000fc800078e00ff */
[----:B------:R-:W-:Y:S01]  /*0b50*/  IMAD.X R59, RZ, RZ, RZ, P5 ;  /* 0x000000ffff3b7224 */ /* 0x000fe200028e06ff */
[----:B------:R-:W-:Y:S01]  /*0b60*/  IADD3 RZ, P5, PT, R29, R42, RZ ;  /* 0x0000002a1dff7210 */ /* 0x000fe20007fbe0ff */
[----:B------:R-:W-:Y:S01]  /*0b70*/  IMAD.X R29, R32, 0x1, R35, P0 ;  /* 0x00000001201d7824 */ /* 0x000fe200000e0623 */
[----:B------:R-:W-:Y:S01]  /*0b80*/  IADD3 RZ, P1, PT, R41, R38, RZ ;  /* 0x0000002629ff7210 */ /* 0x000fe20007f3e0ff */
[----:B------:R-:W-:-:S03]  /*0b90*/  IMAD.WIDE.U32 R52, R45, R6, RZ ;  /* 0x000000062d347225 */ /* 0x000fc600078e00ff */
[----:B------:R-:W-:Y:S01]  /*0ba0*/  ISETP.GE.U32.AND.EX P6, PT, R29, R32, PT, P6 ;  /* 0x000000201d00720c */ /* 0x000fe20003fc6160 */
[----:B------:R-:W-:Y:S02]  /*0bb0*/  IMAD.MOV.U32 R58, RZ, RZ, R39 ;  /* 0x000000ffff3a7224 */ /* 0x000fe400078e0027 */
[----:B------:R-:W-:Y:S01]  /*0bc0*/  IMAD.WIDE.U32 R38, R45, R4, RZ ;  /* 0x000000042d267225 */ /* 0x000fe200078e00ff */
[----:B------:R-:W-:-:S03]  /*0bd0*/  SEL R32, RZ, 0x1, P6 ;  /* 0x00000001ff207807 */ /* 0x000fc60003000000 */
[----:B------:R-:W-:-:S04]  /*0be0*/  IMAD.WIDE.U32 R46, R45, R2, RZ ;  /* 0x000000022d2e7225 */ /* 0x000fc800078e00ff */
[----:B------:R-:W-:-:S04]  /*0bf0*/  IMAD.WIDE.U32 R30, R44, R6, RZ ;  /* 0x000000062c1e7225 */ /* 0x000fc800078e00ff */
[----:B------:R-:W-:-:S04]  /*0c00*/  IMAD.WIDE.U32 R52, P4, R7, R44, R52 ;  /* 0x0000002c07347225 */ /* 0x000fc80007880034 */
[----:B------:R-:W-:Y:S01]  /*0c10*/  IMAD.WIDE.U32 R34, R44, R4, RZ ;  /* 0x000000042c227225 */ /* 0x000fe200078e00ff */
[----:B------:R-:W-:-:S03]  /*0c20*/  IADD3 RZ, P0, PT, R31, R52, RZ ;  /* 0x000000341fff7210 */ /* 0x000fc60007f1e0ff */
[----:B------:R-:W-:-:S04]  /*0c30*/  IMAD.WIDE.U32 R38, P6, R5, R44, R38 ;  /* 0x0000002c05267225 */ /* 0x000fc800078c0026 */
[----:B------:R-:W-:-:S04]  /*0c40*/  IMAD.WIDE.U32.X R58, R11, R45, R58, P1 ;  /* 0x0000002d0b3a7225 */ /* 0x000fc800008e043a */
[----:B------:R-:W-:-:S04]  /*0c50*/  IMAD.WIDE.U32 R40, R44, R2, RZ ;  /* 0x000000022c287225 */ /* 0x000fc800078e00ff */
[----:B------:R-:W-:-:S04]  /*0c60*/  IMAD.WIDE.U32 R46, P1, R3, R44, R46 ;  /* 0x0000002c032e7225 */ /* 0x000fc8000782002e */
[----:B------:R-:W-:Y:S01]  /*0c70*/  IMAD.X R31, RZ, RZ, RZ, P3 ;  /* 0x000000ffff1f7224 */ /* 0x000fe200018e06ff */
[----:B------:R-:W-:Y:S01]  /*0c80*/  IADD3 RZ, P3, PT, R35, R38, RZ ;  /* 0x0000002623ff7210 */ /* 0x000fe20007f7e0ff */
[----:B------:R-:W-:Y:S02]  /*0c90*/  IMAD.MOV.U32 R30, RZ, RZ, R43 ;  /* 0x000000ffff1e7224 */ /* 0x000fe400078e002b */
[----:B------:R-:W-:Y:S01]  /*0ca0*/  IMAD.X R35, RZ, RZ, RZ, P4 ;  /* 0x000000ffff237224 */ /* 0x000fe200020e06ff */
[----:B------:R-:W-:Y:S01]  /*0cb0*/  IADD3 RZ, P4, PT, R41, R46, RZ ;  /* 0x0000002e29ff7210 */ /* 0x000fe20007f9e0ff */
[----:B------:R-:W-:Y:S02]  /*0cc0*/  IMAD.X R41, RZ, RZ, RZ, P6 ;  /* 0x000000ffff297224 */ /* 0x000fe400030e06ff */
[----:B------:R-:W-:Y:S01]  /*0cd0*/  IMAD.WIDE.U32.X R30, R9, R45, R30, P5 ;  /* 0x0000002d091e7225 */ /* 0x000fe200028e041e */
[----:B------:R-:W-:-:S03]  /*0ce0*/  IADD3 R21, P5, P6, R32, R58, R21 ;  /* 0x0000003a20157210 */ /* 0x000fc60007ebe015 */
[----:B------:R-:W-:Y:S01]  /*0cf0*/  IMAD R49, R9, R44, RZ ;  /* 0x0000002c09317224 */ /* 0x000fe200078e02ff */
[----:B------:R-:W-:Y:S01]  /*0d00*/  IADD3.X R58, PT, PT, RZ, R59, RZ, P5, P6 ;  /* 0x0000003bff3a7210 */ /* 0x000fe20002fec4ff */
[----:B------:R-:W-:Y:S01]  /*0d10*/  IMAD.X R43, RZ, RZ, RZ, P1 ;  /* 0x000000ffff2b7224 */ /* 0x000fe200008e06ff */
[----:B------:R-:W-:Y:S01]  /*0d20*/  IADD3 R32, P1, PT, R21, R36, RZ ;  /* 0x0000002415207210 */ /* 0x000fe20007f3e0ff */
[----:B------:R-:W-:Y:S02]  /*0d30*/  IMAD.MOV.U32 R34, RZ, RZ, R53 ;  /* 0x000000ffff227224 */ /* 0x000fe400078e0035 */
[----:B------:R-:W-:Y:S02]  /*0d40*/  IMAD R49, R8, R45, R49 ;  /* 0x0000002d08317224 */ /* 0x000fe400078e0231 */
[----:B------:R-:W-:Y:S02]  /*0d50*/  IMAD.MOV.U32 R42, RZ, RZ, R47 ;  /* 0x000000ffff2a7224 */ /* 0x000fe400078e002f */
[----:B------:R-:W-:-:S02]  /*0d60*/  IMAD R47, R5, R44, RZ ;  /* 0x0000002c052f7224 */ /* 0x000fc400078e02ff */
[----:B------:R-:W-:Y:S02]  /*0d70*/  IMAD.MOV.U32 R21, RZ, RZ, R22 ;  /* 0x000000ffff157224 */ /* 0x000fe400078e0016 */
[----:B------:R-:W-:Y:S01]  /*0d80*/  IMAD.WIDE.U32.X R34, R7, R45, R34, P0 ;  /* 0x0000002d07227225 */ /* 0x000fe200000e0422 */
[----:B------:R-:W-:-:S03]  /*0d90*/  ISETP.GE.U32.AND P0, PT, R32, R36, PT ;  /* 0x000000242000720c */ /* 0x000fc60003f06070 */
[----:B------:R-:W-:Y:S02]  /*0da0*/  IMAD.IADD R54, R37, 0x1, R49 ;  /* 0x0000000125367824 */ /* 0x000fe400078e0231 */
[----:B------:R-:W-:Y:S02]  /*0db0*/  IMAD.MOV.U32 R40, RZ, RZ, R39 ;  /* 0x000000ffff287224 */ /* 0x000fe400078e0027 */
[----:B------:R-:W-:Y:S01]  /*0dc0*/  IMAD.MOV.U32 R36, RZ, RZ, R51 ;  /* 0x000000ffff247224 */ /* 0x000fe200078e0033 */
[----:B------:R-:W-:Y:S01]  /*0dd0*/  ISETP.GE.U32.AND.EX P2, PT, R54, R50, PT, P2 ;  /* 0x000000323600720c */ /* 0x000fe20003f46120 */
[----:B------:R-:W-:Y:S02]  /*0de0*/  IMAD.MOV.U32 R37, RZ, RZ, R33 ;  /* 0x000000ffff257224 */ /* 0x000fe400078e0021 */
[-C--:B------:R-:W-:Y:S02]  /*0df0*/  IMAD R55, R7, R44.reuse, RZ ;  /* 0x0000002c07377224 */ /* 0x080fe400078e02ff */
[----:B------:R-:W-:-:S02]  /*0e00*/  IMAD R57, R3, R44, RZ ;  /* 0x0000002c03397224 */ /* 0x000fc400078e02ff */
[C---:B------:R-:W-:Y:S02]  /*0e10*/  IMAD R56, R4.reuse, R45, R47 ;  /* 0x0000002d04387224 */ /* 0x040fe400078e022f */
[----:B------:R-:W-:-:S04]  /*0e20*/  IMAD.WIDE.U32 R38, R4, R44, R20 ;  /* 0x0000002c04267225 */ /* 0x000fc800078e0014 */
[----:B------:R-:W-:Y:S02]  /*0e30*/  IMAD.MOV.U32 R46, RZ, RZ, R19 ;  /* 0x000000ffff2e7224 */ /* 0x000fe400078e0013 */
[----:B------:R-:W-:Y:S02]  /*0e40*/  IMAD.MOV.U32 R47, RZ, RZ, R18 ;  /* 0x000000ffff2f7224 */ /* 0x000fe400078e0012 */
[----:B------:R-:W-:Y:S01]  /*0e50*/  IMAD R21, R23, UR26, RZ ;  /* 0x0000001a17157c24 */ /* 0x000fe2000f8e02ff */
[----:B------:R-:W-:Y:S01]  /*0e60*/  LOP3.LUT R23, RZ, R23, RZ, 0x33, !PT ;  /* 0x00000017ff177212 */ /* 0x000fe200078e33ff */
[----:B------:R-:W-:-:S04]  /*0e70*/  IMAD.WIDE.U32 R36, R6, R44, R36 ;  /* 0x0000002c06247225 */ /* 0x000fc800078e0024 */
[-C--:B------:R-:W-:Y:S02]  /*0e80*/  IMAD R55, R6, R45.reuse, R55 ;  /* 0x0000002d06377224 */ /* 0x080fe400078e0237 */
[-C--:B------:R-:W-:Y:S02]  /*0e90*/  IMAD R57, R2, R45.reuse, R57 ;  /* 0x0000002d02397224 */ /* 0x080fe400078e0239 */
[----:B------:R-:W-:Y:S01]  /*0ea0*/  IMAD.WIDE.U32.X R40, R5, R45, R40, P3 ;  /* 0x0000002d05287225 */ /* 0x000fe200018e0428 */
[----:B------:R-:W-:-:S03]  /*0eb0*/  ISETP.GE.U32.AND P3, PT, R36, R51, PT ;  /* 0x000000332400720c */ /* 0x000fc60003f66070 */
[----:B------:R-:W-:-:S04]  /*0ec0*/  IMAD.WIDE.U32.X R42, R3, R45, R42, P4 ;  /* 0x0000002d032a7225 */ /* 0x000fc800020e042a */
[----:B------:R-:W-:-:S04]  /*0ed0*/  IMAD.WIDE.U32 R44, R2, R44, R46 ;  /* 0x0000002c022c7225 */ /* 0x000fc800078e002e */
[C---:B------:R-:W-:Y:S01]  /*0ee0*/  IMAD R49, R48.reuse, UR27, R21 ;  /* 0x0000001b30317c24 */ /* 0x040fe2000f8e0215 */
[----:B------:R-:W-:Y:S01]  /*0ef0*/  LOP3.LUT R21, RZ, R48, RZ, 0x33, !PT ;  /* 0x00000030ff157212 */ /* 0x000fe200078e33ff */
[----:B------:R-:W-:-:S04]  /*0f00*/  IMAD.WIDE.U32 R46, R48, UR26, RZ ;  /* 0x0000001a302e7c25 */ /* 0x000fc8000f8e00ff */
[----:B------:R-:W-:Y:S02]  /*0f10*/  IMAD.IADD R47, R47, 0x1, R49 ;  /* 0x000000012f2f7824 */ /* 0x000fe400078e0231 */
[C---:B------:R-:W-:Y:S02]  /*0f20*/  IMAD R48, R46.reuse, UR29, RZ ;  /* 0x0000001d2e307c24 */ /* 0x040fe4000f8e02ff */
[----:B------:R-:W-:-:S04]  /*0f30*/  IMAD.WIDE.U32 R50, R46, UR30, RZ ;  /* 0x0000001e2e327c25 */ /* 0x000fc8000f8e00ff */
[----:B------:R-:W-:Y:S02]  /*0f40*/  IMAD R53, R47, UR28, R48 ;  /* 0x0000001c2f357c24 */ /* 0x000fe4000f8e0230 */
[----:B------:R-:W-:-:S04]  /*0f50*/  IMAD.WIDE.U32 R48, R46, UR28, RZ ;  /* 0x0000001c2e307c25 */ /* 0x000fc8000f8e00ff */
[----:B------:R-:W-:Y:S01]  /*0f60*/  IMAD.IADD R55, R37, 0x1, R55 ;  /* 0x0000000125377824 */ /* 0x000fe200078e0237 */
[----:B------:R-:W-:Y:S01]  /*0f70*/  ISETP.GT.U32.AND P4, PT, R48, R21, PT ;  /* 0x000000153000720c */ /* 0x000fe20003f84070 */
[----:B------:R-:W-:Y:S02]  /*0f80*/  IMAD.IADD R48, R49, 0x1, R53 ;  /* 0x0000000131307824 */ /* 0x000fe400078e0235 */
[----:B------:R-:W-:Y:S01]  /*0f90*/  IMAD.WIDE.U32 R52, R46, UR28, RZ ;  /* 0x0000001c2e347c25 */ /* 0x000fe2000f8e00ff */
[----:B------:R-:W-:Y:S02]  /*0fa0*/  ISETP.GE.U32.AND.EX P3, PT, R55, R33, PT, P3 ;  /* 0x000000213700720c */ /* 0x000fe40003f66130 */
[----:B------:R-:W-:Y:S01]  /*0fb0*/  ISETP.GT.U32.AND.EX P4, PT, R48, R23, PT, P4 ;  /* 0x000000173000720c */ /* 0x000fe20003f84140 */
[----:B------:R-:W-:-:S03]  /*0fc0*/  IMAD.WIDE.U32 R48, R47, UR28, RZ ;  /* 0x0000001c2f307c25 */ /* 0x000fc6000f8e00ff */
[----:B------:R-:W-:Y:S01]  /*0fd0*/  SEL R23, RZ, 0x1, !P4 ;  /* 0x00000001ff177807 */ /* 0x000fe20006000000 */
[----:B------:R-:W-:Y:S02]  /*0fe0*/  IMAD.X R33, R54, 0x1, R58, P1 ;  /* 0x0000000136217824 */ /* 0x000fe400008e063a */
[----:B------:R-:W-:-:S03]  /*0ff0*/  IMAD.WIDE.U32 R48, P5, R46, UR29, R48 ;  /* 0x0000001d2e307c25 */ /* 0x000fc6000f8a0030 */
[----:B------:R-:W-:Y:S01]  /*1000*/  ISETP.GE.U32.AND.EX P0, PT, R33, R54, PT, P0 ;  /* 0x000000362100720c */ /* 0x000fe20003f06100 */
[----:B------:R-:W-:Y:S01]  /*1010*/  IMAD.X R61, RZ, RZ, RZ, P5 ;  /* 0x000000ffff3d7224 */ /* 0x000fe200028e06ff */
[----:B------:R-:W-:Y:S01]  /*1020*/  IADD3 RZ, P6, PT, R53, R48, RZ ;  /* 0x0000003035ff7210 */ /* 0x000fe20007fde0ff */
[C---:B------:R-:W-:Y:S02]  /*1030*/  IMAD R48, R46.reuse, UR31, RZ ;  /* 0x0000001f2e307c24 */ /* 0x040fe4000f8e02ff */
[----:B------:R-:W-:Y:S02]  /*1040*/  IMAD.MOV.U32 R60, RZ, RZ, R49 ;  /* 0x000000ffff3c7224 */ /* 0x000fe400078e0031 */
[----:B------:R-:W-:Y:S02]  /*1050*/  IMAD R21, R47, UR30, R48 ;  /* 0x0000001e2f157c24 */ /* 0x000fe4000f8e0230 */
[----:B------:R-:W-:-:S04]  /*1060*/  IMAD.WIDE.U32 R48, R46, UR30, R24 ;  /* 0x0000001e2e307c25 */ /* 0x000fc8000f8e0018 */
[----:B------:R-:W-:Y:S01]  /*1070*/  IMAD.WIDE.U32.X R60, R47, UR29, R60, P6 ;  /* 0x0000001d2f3c7c25 */ /* 0x000fe2000b0e043c */
[----:B------:R-:W-:-:S03]  /*1080*/  ISETP.GE.U32.AND P5, PT, R48, R24, PT ;  /* 0x000000183000720c */ /* 0x000fc60003fa6070 */
[----:B------:R-:W-:Y:S01]  /*1090*/  IMAD.IADD R52, R49, 0x1, R21 ;  /* 0x0000000131347824 */ /* 0x000fe200078e0215 */
[----:B------:R-:W-:Y:S01]  /*10a0*/  IADD3 R23, P4, P6, R48, R60, R23 ;  /* 0x0000003c30177210 */ /* 0x000fe20007e9e017 */
[----:B------:R-:W-:Y:S02]  /*10b0*/  IMAD.IADD R56, R39, 0x1, R56 ;  /* 0x0000000127387824 */ /* 0x000fe400078e0238 */
[----:B------:R-:W-:Y:S01]  /*10c0*/  IMAD.IADD R57, R45, 0x1, R57 ;  /* 0x000000012d397824 */ /* 0x000fe200078e0239 */
[C---:B------:R-:W-:Y:S02]  /*10d0*/  IADD3.X R21, PT, PT, R52.reuse, R61, RZ, P4, P6 ;  /* 0x0000003d34157210 */ /* 0x040fe400027ec4ff */
[----:B------:R-:W-:Y:S01]  /*10e0*/  ISETP.GE.U32.AND P4, PT, R23, R48, PT ;  /* 0x000000301700720c */ /* 0x000fe20003f86070 */
[----:B------:R-:W-:Y:S01]  /*10f0*/  IMAD.WIDE.U32 R48, R47, UR30, RZ ;  /* 0x0000001e2f307c25 */ /* 0x000fe2000f8e00ff */
[----:B------:R-:W-:Y:S02]  /*1100*/  ISETP.GE.U32.AND.EX P5, PT, R52, R25, PT, P5 ;  /* 0x000000193400720c */ /* 0x000fe40003fa6150 */
[----:B------:R-:W-:Y:S01]  /*1110*/  ISETP.GE.U32.AND.EX P4, PT, R21, R52, PT, P4 ;  /* 0x000000341500720c */ /* 0x000fe20003f86140 */
[----:B------:R-:W-:-:S04]  /*1120*/  IMAD.WIDE.U32 R48, P6, R46, UR31, R48 ;  /* 0x0000001f2e307c25 */ /* 0x000fc8000f8c0030 */
[----:B------:R-:W-:Y:S01]  /*1130*/  IMAD.X R53, RZ, RZ, RZ, P6 ;  /* 0x000000ffff357224 */ /* 0x000fe200030e06ff */
[----:B------:R-:W-:Y:S01]  /*1140*/  IADD3 RZ, P6, PT, R51, R48, RZ ;  /* 0x0000003033ff7210 */ /* 0x000fe20007fde0ff */
[----:B------:R-:W-:Y:S01]  /*1150*/  IMAD.MOV.U32 R52, RZ, RZ, R49 ;  /* 0x000000ffff347224 */ /* 0x000fe200078e0031 */
[----:B------:R-:W-:Y:S01]  /*1160*/  SEL R48, RZ, 0x1, P5 ;  /* 0x00000001ff307807 */ /* 0x000fe20002800000 */
[----:B------:R-:W-:-:S04]  /*1170*/  IMAD.WIDE.U32 R50, R46, UR32, R26 ;  /* 0x000000202e327c25 */ /* 0x000fc8000f8e001a */
[----:B------:R-:W-:Y:S01]  /*1180*/  IMAD.WIDE.U32.X R24, R47, UR31, R52, P6 ;  /* 0x0000001f2f187c25 */ /* 0x000fe2000b0e0434 */
[----:B------:R-:W-:Y:S02]  /*1190*/  SEL R53, RZ, 0x1, P4 ;  /* 0x00000001ff357807 */ /* 0x000fe40002000000 */
[----:B------:R-:W-:Y:S02]  /*11a0*/  ISETP.GE.U32.AND P1, PT, R50, R26, PT ;  /* 0x0000001a3200720c */ /* 0x000fe40003f26070 */
[----:B------:R-:W-:Y:S01]  /*11b0*/  IADD3 R53, P4, P5, R53, R24, R48 ;  /* 0x0000001835357210 */ /* 0x000fe20007d9e030 */
[----:B------:R-:W-:-:S03]  /*11c0*/  IMAD.WIDE.U32 R48, R47, UR32, RZ ;  /* 0x000000202f307c25 */ /* 0x000fc6000f8e00ff */
[----:B------:R-:W-:Y:S01]  /*11d0*/  IADD3.X R52, PT, PT, RZ, R25, RZ, P4, P5 ;  /* 0x00000019ff347210 */ /* 0x000fe200027ea4ff */
[----:B------:R-:W-:-:S04]  /*11e0*/  IMAD.WIDE.U32 R24, R46, UR32, RZ ;  /* 0x000000202e187c25 */ /* 0x000fc8000f8e00ff */
[C---:B------:R-:W-:Y:S02]  /*11f0*/  IMAD R24, R46.reuse, UR33, RZ ;  /* 0x000000212e187c24 */ /* 0x040fe4000f8e02ff */
[----:B------:R-:W-:-:S04]  /*1200*/  IMAD.WIDE.U32 R48, P5, R46, UR33, R48 ;  /* 0x000000212e307c25 */ /* 0x000fc8000f8a0030 */
[----:B------:R-:W-:Y:S01]  /*1210*/  IMAD R37, R47, UR32, R24 ;  /* 0x000000202f257c24 */ /* 0x000fe2000f8e0218 */
[----:B------:R-:W-:Y:S02]  /*1220*/  IADD3 RZ, P4, PT, R25, R48, RZ ;  /* 0x0000003019ff7210 */ /* 0x000fe40007f9e0ff */
[-C--:B------:R-:W-:Y:S01]  /*1230*/  IADD3 R25, P6, PT, R53, R50.reuse, RZ ;  /* 0x0000003235197210 */ /* 0x080fe20007fde0ff */
[----:B------:R-:W-:Y:S01]  /*1240*/  IMAD.IADD R26, R51, 0x1, R37 ;  /* 0x00000001331a7824 */ /* 0x000fe200078e0225 */
[----:B------:R-:W-:Y:S02]  /*1250*/  SEL R24, RZ, 0x1, P2 ;  /* 0x00000001ff187807 */ /* 0x000fe40001000000 */
[----:B------:R-:W-:Y:S01]  /*1260*/  ISETP.GE.U32.AND P2, PT, R25, R50, PT ;  /* 0x000000321900720c */ /* 0x000fe20003f46070 */
[----:B------:R-:W-:Y:S01]  /*1270*/  IMAD.X R37, R26, 0x1, R52, P6 ;  /* 0x000000011a257824 */ /* 0x000fe200030e0634 */
[----:B------:R-:W-:Y:S01]  /*1280*/  SEL R53, RZ, 0x1, P0 ;  /* 0x00000001ff357807 */ /* 0x000fe20000000000 */
[----:B------:R-:W-:Y:S01]  /*1290*/  IMAD.WIDE.U32 R50, R46, UR34, R28 ;  /* 0x000000222e327c25 */ /* 0x000fe2000f8e001c */
[----:B------:R-:W-:-:S02]  /*12a0*/  ISETP.GE.U32.AND.EX P1, PT, R26, R27, PT, P1 ;  /* 0x0000001b1a00720c */ /* 0x000fc40003f26110 */
[----:B------:R-:W-:Y:S01]  /*12b0*/  ISETP.GE.U32.AND.EX P2, PT, R37, R26, PT, P2 ;  /* 0x0000001a2500720c */ /* 0x000fe20003f46120 */
[----:B------:R-:W-:Y:S01]  /*12c0*/  IMAD.X R27, RZ, RZ, RZ, P5 ;  /* 0x000000ffff1b7224 */ /* 0x000fe200028e06ff */
[----:B------:R-:W-:Y:S01]  /*12d0*/  IADD3 R53, P6, P5, R53, R30, R24 ;  /* 0x0000001e35357210 */ /* 0x000fe20007dde018 */
[----:B------:R-:W-:Y:S01]  /*12e0*/  IMAD.MOV.U32 R26, RZ, RZ, R49 ;  /* 0x000000ffff1a7224 */ /* 0x000fe200078e0031 */
[----:B------:R-:W-:Y:S02]  /*12f0*/  SEL R49, RZ, 0x1, P2 ;  /* 0x00000001ff317807 */ /* 0x000fe40001000000 */
[----:B------:R-:W-:Y:S01]  /*1300*/  IADD3.X R24, PT, PT, RZ, R31, RZ, P6, P5 ;  /* 0x0000001fff187210 */ /* 0x000fe200037ea4ff */
[----:B------:R-:W-:Y:S01]  /*1310*/  IMAD.WIDE.U32.X R30, R47, UR33, R26, P4 ;  /* 0x000000212f1e7c25 */ /* 0x000fe2000a0e041a */
[----:B------:R-:W-:Y:S02]  /*1320*/  SEL R27, RZ, 0x1, P1 ;  /* 0x00000001ff1b7807 */ /* 0x000fe40000800000 */
[----:B------:R-:W-:Y:S01]  /*1330*/  ISETP.GE.U32.AND P0, PT, R50, R28, PT ;  /* 0x0000001c3200720c */ /* 0x000fe20003f06070 */
[----:B------:R-:W-:Y:S01]  /*1340*/  IMAD R28, R46, UR35, RZ ;  /* 0x000000232e1c7c24 */ /* 0x000fe2000f8e02ff */
[----:B------:R-:W-:-:S02]  /*1350*/  IADD3 R49, P5, P6, R49, R30, R27 ;  /* 0x0000001e31317210 */ /* 0x000fc40007ebe01b */
[----:B------:R-:W-:Y:S01]  /*1360*/  IADD3 R26, P1, PT, R53, R36, RZ ;  /* 0x00000024351a7210 */ /* 0x000fe20007f3e0ff */
[----:B------:R-:W-:Y:S01]  /*1370*/  IMAD.WIDE.U32 R52, R47, UR34, RZ ;  /* 0x000000222f347c25 */ /* 0x000fe2000f8e00ff */
[----:B------:R-:W-:Y:S02]  /*1380*/  IADD3 R30, P2, PT, R49, R50, RZ ;  /* 0x00000032311e7210 */ /* 0x000fe40007f5e0ff */
[----:B------:R-:W-:Y:S01]  /*1390*/  ISETP.GE.U32.AND P4, PT, R26, R36, PT ;  /* 0x000000241a00720c */ /* 0x000fe20003f86070 */
[----:B------:R-:W-:Y:S01]  /*13a0*/  IMAD R59, R47, UR34, R28 ;  /* 0x000000222f3b7c24 */ /* 0x000fe2000f8e021c */
[----:B------:R-:W-:Y:S01]  /*13b0*/  IADD3.X R28, PT, PT, RZ, R31, RZ, P5, P6 ;  /* 0x0000001fff1c7210 */ /* 0x000fe20002fec4ff */
[----:B------:R-:W-:Y:S01]  /*13c0*/  IMAD.X R27, R55, 0x1, R24, P1 ;  /* 0x00000001371b7824 */ /* 0x000fe200008e0618 */
[----:B------:R-:W-:Y:S01]  /*13d0*/  ISETP.GE.U32.AND P1, PT, R30, R50, PT ;  /* 0x000000321e00720c */ /* 0x000fe20003f26070 */
[----:B------:R-:W-:Y:S01]  /*13e0*/  IMAD.IADD R31, R51, 0x1, R59 ;  /* 0x00000001331f7824 */ /* 0x000fe200078e023b */
[----:B------:R-:W-:Y:S01]  /*13f0*/  SEL R24, RZ, 0x1, P3 ;  /* 0x00000001ff187807 */ /* 0x000fe20001800000 */
[----:B------:R-:W-:Y:S01]  /*1400*/  IMAD.WIDE.U32 R50, R46, UR34, RZ ;  /* 0x000000222e327c25 */ /* 0x000fe2000f8e00ff */
[----:B------:R-:W-:-:S02]  /*1410*/  ISETP.GE.U32.AND.EX P4, PT, R27, R55, PT, P4 ;  /* 0x000000371b00720c */ /* 0x000fc40003f86140 */
[----:B------:R-:W-:Y:S01]  /*1420*/  ISETP.GE.U32.AND.EX P0, PT, R31, R29, PT, P0 ;  /* 0x0000001d1f00720c */ /* 0x000fe20003f06100 */
[----:B------:R-:W-:Y:S01]  /*1430*/  IMAD.WIDE.U32 R52, P5, R46, UR35, R52 ;  /* 0x000000232e347c25 */ /* 0x000fe2000f8a0034 */
[----:B------:R-:W-:-:S03]  /*1440*/  SEL R36, RZ, 0x1, P4 ;  /* 0x00000001ff247807 */ /* 0x000fc60002000000 */
[----:B------:R-:W-:Y:S01]  /*1450*/  IMAD.X R28, R31, 0x1, R28, P2 ;  /* 0x000000011f1c7824 */ /* 0x000fe200010e061c */
[----:B------:R-:W-:Y:S01]  /*1460*/  IADD3 RZ, P6, PT, R51, R52, RZ ;  /* 0x0000003433ff7210 */ /* 0x000fe20007fde0ff */
[----:B------:R-:W-:Y:S02]  /*1470*/  IMAD.X R59, RZ, RZ, RZ, P5 ;  /* 0x000000ffff3b7224 */ /* 0x000fe400028e06ff */
[----:B------:R-:W-:Y:S01]  /*1480*/  IMAD.MOV.U32 R58, RZ, RZ, R53 ;  /* 0x000000ffff3a7224 */ /* 0x000fe200078e0035 */
[----:B------:R-:W-:Y:S01]  /*1490*/  ISETP.GE.U32.AND.EX P1, PT, R28, R31, PT, P1 ;  /* 0x0000001f1c00720c */ /* 0x000fe20003f26110 */
[C---:B------:R-:W-:Y:S01]  /*14a0*/  IMAD.WIDE.U32 R48, R47.reuse, UR36, RZ ;  /* 0x000000242f307c25 */ /* 0x040fe2000f8e00ff */
[----:B------:R-:W-:Y:S02]  /*14b0*/  SEL R31, RZ, 0x1, P0 ;  /* 0x00000001ff1f7807 */ /* 0x000fe40000000000 */
[----:B------:R-:W-:Y:S01]  /*14c0*/  SEL R29, RZ, 0x1, P1 ;  /* 0x00000001ff1d7807 */ /* 0x000fe20000800000 */
[----:B------:R-:W-:Y:S01]  /*14d0*/  IMAD.WIDE.U32.X R58, R47, UR35, R58, P6 ;  /* 0x000000232f3a7c25 */ /* 0x000fe2000b0e043a */
[----:B------:R-:W-:-:S02]  /*14e0*/  IADD3 R24, P0, P6, R36, R34, R24 ;  /* 0x0000002224187210 */ /* 0x000fc40007e1e018 */
[----:B------:R-:W-:Y:S01]  /*14f0*/  ISETP.GE.U32.AND P1, PT, R38, R20, PT ;  /* 0x000000142600720c */ /* 0x000fe20003f26070 */
[C---:B------:R-:W-:Y:S01]  /*1500*/  IMAD R36, R46.reuse, UR37, RZ ;  /* 0x000000252e247c24 */ /* 0x040fe2000f8e02ff */
[----:B------:R-:W-:Y:S01]  /*1510*/  IADD3.X R20, PT, PT, RZ, R35, RZ, P0, P6 ;  /* 0x00000023ff147210 */ /* 0x000fe200007ec4ff */
[----:B------:R-:W-:Y:S01]  /*1520*/  IMAD.WIDE.U32 R34, R46, UR36, R32 ;  /* 0x000000242e227c25 */ /* 0x000fe2000f8e0020 */
[----:B------:R-:W-:Y:S02]  /*1530*/  IADD3 R29, P0, P6, R29, R58, R31 ;  /* 0x0000003a1d1d7210 */ /* 0x000fe40007e1e01f */
[----:B------:R-:W-:Y:S01]  /*1540*/  ISETP.GE.U32.AND.EX P1, PT, R56, R22, PT, P1 ;  /* 0x000000163800720c */ /* 0x000fe20003f26110 */
[----:B------:R-:W-:Y:S01]  /*1550*/  IMAD R53, R47, UR36, R36 ;  /* 0x000000242f357c24 */ /* 0x000fe2000f8e0224 */
[----:B------:R-:W-:Y:S01]  /*1560*/  IADD3.X R31, PT, PT, RZ, R59, RZ, P0, P6 ;  /* 0x0000003bff1f7210 */ /* 0x000fe200007ec4ff */
[----:B------:R-:W-:Y:S01]  /*1570*/  IMAD.WIDE.U32 R48, P4, R46, UR37, R48 ;  /* 0x000000252e307c25 */ /* 0x000fe2000f880030 */
[----:B------:R-:W-:-:S02]  /*1580*/  ISETP.GE.U32.AND P0, PT, R34, R32, PT ;  /* 0x000000202200720c */ /* 0x000fc40003f06070 */
[----:B------:R-:W-:Y:S01]  /*1590*/  IADD3 R29, P6, PT, R29, R34, RZ ;  /* 0x000000221d1d7210 */ /* 0x000fe20007fde0ff */
[----:B------:R-:W-:-:S04]  /*15a0*/  IMAD.WIDE.U32 R50, R46, UR36, RZ ;  /* 0x000000242e327c25 */ /* 0x000fc8000f8e00ff */
[----:B------:R-:W-:Y:S01]  /*15b0*/  IMAD.IADD R32, R35, 0x1, R53 ;  /* 0x0000000123207824 */ /* 0x000fe200078e0235 */
[----:B------:R-:W-:Y:S01]  /*15c0*/  IADD3 RZ, P3, PT, R51, R48, RZ ;  /* 0x0000003033ff7210 */ /* 0x000fe20007f7e0ff */
[----:B------:R-:W-:-:S03]  /*15d0*/  IMAD.WIDE.U32 R50, R47, UR38, RZ ;  /* 0x000000262f327c25 */ /* 0x000fc6000f8e00ff */
[----:B------:R-:W-:Y:S01]  /*15e0*/  ISETP.GE.U32.AND.EX P0, PT, R32, R33, PT, P0 ;  /* 0x000000212000720c */ /* 0x000fe20003f06100 */
[----:B------:R-:W-:Y:S01]  /*15f0*/  IMAD.X R35, RZ, RZ, RZ, P4 ;  /* 0x000000ffff237224 */ /* 0x000fe200020e06ff */
[----:B------:R-:W-:Y:S01]  /*1600*/  ISETP.GE.U32.AND P4, PT, R29, R34, PT ;  /* 0x000000221d00720c */ /* 0x000fe20003f86070 */
[----:B------:R-:W-:Y:S01]  /*1610*/  IMAD.WIDE.U32 R52, R47, UR40, RZ ;  /* 0x000000282f347c25 */ /* 0x000fe2000f8e00ff */
[----:B------:R-:W-:-:S03]  /*1620*/  SEL R22, RZ, 0x1, P0 ;  /* 0x00000001ff167807 */ /* 0x000fc60000000000 */
[----:B------:R-:W-:Y:S02]  /*1630*/  IMAD.X R31, R32, 0x1, R31, P6 ;  /* 0x00000001201f7824 */ /* 0x000fe400030e061f */
[----:B------:R-:W-:Y:S02]  /*1640*/  IMAD.MOV.U32 R34, RZ, RZ, R49 ;  /* 0x000000ffff227224 */ /* 0x000fe400078e0031 */
[----:B------:R-:W-:Y:S01]  /*1650*/  IMAD.WIDE.U32 R50, P5, R46, UR39, R50 ;  /* 0x000000272e327c25 */ /* 0x000fe2000f8a0032 */
[----:B------:R-:W-:-:S03]  /*1660*/  ISETP.GE.U32.AND.EX P6, PT, R31, R32, PT, P4 ;  /* 0x000000201f00720c */ /* 0x000fc60003fc6140 */
[----:B------:R-:W-:-:S04]  /*1670*/  IMAD.WIDE.U32 R54, R46, UR38, RZ ;  /* 0x000000262e367c25 */ /* 0x000fc8000f8e00ff */
[----:B------:R-:W-:Y:S01]  /*1680*/  IMAD.WIDE.U32 R32, P4, R46, UR41, R52 ;  /* 0x000000292e207c25 */ /* 0x000fe2000f880034 */
[----:B------:R-:W-:Y:S02]  /*1690*/  IADD3 RZ, P2, PT, R55, R50, RZ ;  /* 0x0000003237ff7210 */ /* 0x000fe40007f5e0ff */
[----:B------:R-:W-:Y:S01]  /*16a0*/  SEL R55, RZ, 0x1, P6 ;  /* 0x00000001ff377807 */ /* 0x000fe20003000000 */
[----:B------:R-:W-:Y:S01]  /*16b0*/  IMAD.WIDE.U32.X R52, R47, UR37, R34, P3 ;  /* 0x000000252f347c25 */ /* 0x000fe200098e0422 */
[----:B------:R-:W-:-:S03]  /*16c0*/  IADD3 R34, P0, PT, R24, R38, RZ ;  /* 0x0000002618227210 */ /* 0x000fc60007f1e0ff */
[----:B------:R-:W-:-:S04]  /*16d0*/  IMAD.WIDE.U32 R48, R46, UR40, RZ ;  /* 0x000000282e307c25 */ /* 0x000fc8000f8e00ff */
[----:B------:R-:W-:Y:S01]  /*16e0*/  IMAD.X R35, R56, 0x1, R20, P0 ;  /* 0x0000000138237824 */ /* 0x000fe200000e0614 */
[----:B------:R-:W-:Y:S01]  /*16f0*/  IADD3 RZ, P3, PT, R49, R32, RZ ;  /* 0x0000002031ff7210 */ /* 0x000fe20007f7e0ff */
[C---:B------:R-:W-:Y:S01]  /*1700*/  IMAD R20, R46.reuse, UR39, RZ ;  /* 0x000000272e147c24 */ /* 0x040fe2000f8e02ff */
[----:B------:R-:W-:Y:S01]  /*1710*/  IADD3 R55, P0, P6, R55, R52, R22 ;  /* 0x0000003437377210 */ /* 0x000fe20007e1e016 */
[----:B------:R-:W-:-:S03]  /*1720*/  IMAD.WIDE.U32 R48, R46, UR38, R26 ;  /* 0x000000262e307c25 */ /* 0x000fc6000f8e001a */
[----:B------:R-:W-:Y:S01]  /*1730*/  IADD3.X R50, PT, PT, RZ, R53, RZ, P0, P6 ;  /* 0x00000035ff327210 */ /* 0x000fe200007ec4ff */
[----:B------:R-:W-:Y:S01]  /*1740*/  IMAD R59, R47, UR38, R20 ;  /* 0x000000262f3b7c24 */ /* 0x000fe2000f8e0214 */
[----:B------:R-:W-:Y:S01]  /*1750*/  IADD3 R32, P6, PT, R55, R48, RZ ;  /* 0x0000003037207210 */ /* 0x000fe20007fde0ff */
[----:B------:R-:W-:Y:S01]  /*1760*/  IMAD.X R39, RZ, RZ, RZ, P5 ;  /* 0x000000ffff277224 */ /* 0x000fe200028e06ff */
[----:B------:R-:W-:Y:S01]  /*1770*/  ISETP.GE.U32.AND P5, PT, R34, R38, PT ;  /* 0x000000262200720c */ /* 0x000fe20003fa6070 */
[----:B------:R-:W-:Y:S01]  /*1780*/  IMAD.MOV.U32 R38, RZ, RZ, R51 ;  /* 0x000000ffff267224 */ /* 0x000fe200078e0033 */
[----:B------:R-:W-:Y:S01]  /*1790*/  SEL R20, RZ, 0x1, P1 ;  /* 0x00000001ff147807 */ /* 0x000fe20000800000 */
[----:B------:R-:W-:Y:S01]  /*17a0*/  IMAD.IADD R51, R49, 0x1, R59 ;  /* 0x0000000131337824 */ /* 0x000fe200078e023b */
[----:B------:R-:W-:Y:S01]  /*17b0*/  ISETP.GE.U32.AND.EX P0, PT, R35, R56, PT, P5 ;  /* 0x000000382300720c */ /* 0x000fe20003f06150 */
[----:B------:R-:W-:Y:S01]  /*17c0*/  IMAD.WIDE.U32.X R38, R47, UR39, R38, P2 ;  /* 0x000000272f267c25 */ /* 0x000fe200090e0426 */
[----:B------:R-:W-:-:S02]  /*17d0*/  ISETP.GE.U32.AND P1, PT, R48, R26, PT ;  /* 0x0000001a3000720c */ /* 0x000fc40003f26070 */
[----:B------:R-:W-:Y:S01]  /*17e0*/  ISETP.GE.U32.AND P5, PT, R32, R48, PT ;  /* 0x000000302000720c */ /* 0x000fe20003fa6070 */
[----:B------:R-:W-:Y:S01]  /*17f0*/  IMAD.X R50, R51, 0x1, R50, P6 ;  /* 0x0000000133327824 */ /* 0x000fe200030e0632 */
[----:B------:R-:W-:Y:S01]  /*1800*/  SEL R53, RZ, 0x1, P0 ;  /* 0x00000001ff357807 */ /* 0x000fe20000000000 */
[----:B------:R-:W-:Y:S01]  /*1810*/  IMAD.WIDE.U32 R48, R47, UR42, RZ ;  /* 0x0000002a2f307c25 */ /* 0x000fe2000f8e00ff */
[----:B------:R-:W-:Y:S02]  /*1820*/  ISETP.GE.U32.AND.EX P1, PT, R51, R27, PT, P1 ;  /* 0x0000001b3300720c */ /* 0x000fe40003f26110 */
[----:B------:R-:W-:Y:S02]  /*1830*/  ISETP.GE.U32.AND.EX P0, PT, R50, R51, PT, P5 ;  /* 0x000000333200720c */ /* 0x000fe40003f06150 */
[----:B------:R-:W-:Y:S01]  /*1840*/  IADD3 R20, P5, P6, R53, R40, R20 ;  /* 0x0000002835147210 */ /* 0x000fe20007ebe014 */
[----:B------:R-:W-:Y:S01]  /*1850*/  IMAD.WIDE.U32 R26, P2, R46, UR43, R48 ;  /* 0x0000002b2e1a7c25 */ /* 0x000fe2000f840030 */
[----:B------:R-:W-:-:S02]  /*1860*/  SEL R24, RZ, 0x1, P1 ;  /* 0x00000001ff187807 */ /* 0x000fc40000800000 */
[----:B------:R-:W-:Y:S01]  /*1870*/  SEL R51, RZ, 0x1, P0 ;  /* 0x00000001ff337807 */ /* 0x000fe20000000000 */
[C---:B------:R-:W-:Y:S01]  /*1880*/  IMAD.WIDE.U32 R52, R46.reuse, UR42, RZ ;  /* 0x0000002a2e347c25 */ /* 0x040fe2000f8e00ff */
[----:B------:R-:W-:Y:S02]  /*1890*/  IADD3.X R22, PT, PT, RZ, R41, RZ, P5, P6 ;  /* 0x00000029ff167210 */ /* 0x000fe40002fec4ff */
[----:B------:R-:W-:Y:S01]  /*18a0*/  IADD3 R51, P5, P6, R51, R38, R24 ;  /* 0x0000002633337210 */ /* 0x000fe20007ebe018 */
[----:B------:R-:W-:Y:S01]  /*18b0*/  IMAD R24, R46, UR41, RZ ;  /* 0x000000292e187c24 */ /* 0x000fe2000f8e02ff */
[----:B------:R-:W-:Y:S01]  /*18c0*/  ISETP.GE.U32.AND P0, PT, R44, R19, PT ;  /* 0x000000132c00720c */ /* 0x000fe20003f06070 */
[----:B------:R-:W-:Y:S01]  /*18d0*/  IMAD.WIDE.U32 R40, R46, UR40, R34 ;  /* 0x000000282e287c25 */ /* 0x000fe2000f8e0022 */
[----:B------:R-:W-:Y:S02]  /*18e0*/  IADD3 RZ, P1, PT, R53, R26, RZ ;  /* 0x0000001a35ff7210 */ /* 0x000fe40007f3e0ff */
[----:B------:R-:W-:Y:S01]  /*18f0*/  ISETP.GE.U32.AND.EX P0, PT, R57, R18, PT, P0 ;  /* 0x000000123900720c */ /* 0x000fe20003f06100 */
[----:B------:R-:W-:-:S02]  /*1900*/  IMAD R45, R47, UR40, R24 ;  /* 0x000000282f2d7c24 */ /* 0x000fc4000f8e0218 */
[----:B------:R-:W-:Y:S01]  /*1910*/  IMAD.MOV.U32 R18, RZ, RZ, R33 ;  /* 0x000000ffff127224 */ /* 0x000fe200078e0021 */
[----:B------:R-:W-:Y:S01]  /*1920*/  IADD3.X R33, PT, PT, RZ, R39, RZ, P5, P6 ;  /* 0x00000027ff217210 */ /* 0x000fe20002fec4ff */
[----:B------:R-:W-:Y:S01]  /*1930*/  IMAD.IADD R24, R41, 0x1, R45 ;  /* 0x0000000129187824 */ /* 0x000fe200078e022d */
[----:B------:R-:W-:Y:S01]  /*1940*/  IADD3 R51, P5, PT, R51, R40, RZ ;  /* 0x0000002833337210 */ /* 0x000fe20007fbe0ff */
[----:B------:R-:W-:Y:S01]  /*1950*/  IMAD.X R19, RZ, RZ, RZ, P4 ;  /* 0x000000ffff137224 */ /* 0x000fe200020e06ff */
[----:B------:R-:W-:Y:S01]  /*1960*/  ISETP.GE.U32.AND P4, PT, R40, R34, PT ;  /* 0x000000222800720c */ /* 0x000fe20003f86070 */
[----:B------:R-:W-:Y:S01]  /*1970*/  IMAD.X R39, RZ, RZ, RZ, P2 ;  /* 0x000000ffff277224 */ /* 0x000fe200010e06ff */
[----:B------:R-:W-:Y:S01]  /*1980*/  ISETP.GE.U32.AND P2, PT, R51, R40, PT ;  /* 0x000000283300720c */ /* 0x000fe20003f46070 */
[----:B------:R-:W-:Y:S01]  /*1990*/  IMAD.X R33, R24, 0x1, R33, P5 ;  /* 0x0000000118217824 */ /* 0x000fe200028e0621 */
[----:B------:R-:W-:Y:S01]  /*19a0*/  IADD3 R26, P5, PT, R20, R44, RZ ;  /* 0x0000002c141a7210 */ /* 0x000fe20007fbe0ff */
[----:B------:R-:W-:Y:S01]  /*19b0*/  IMAD.MOV.U32 R38, RZ, RZ, R27 ;  /* 0x000000ffff267224 */ /* 0x000fe200078e001b */
[----:B------:R-:W-:Y:S01]  /*19c0*/  ISETP.GE.U32.AND.EX P4, PT, R24, R35, PT, P4 ;  /* 0x000000231800720c */ /* 0x000fe20003f86140 */
[----:B------:R-:W-:Y:S01]  /*19d0*/  IMAD.WIDE.U32.X R34, R47, UR41, R18, P3 ;  /* 0x000000292f227c25 */ /* 0x000fe200098e0412 */
[----:B------:R-:W-:-:S02]  /*19e0*/  ISETP.GE.U32.AND.EX P2, PT, R33, R24, PT, P2 ;  /* 0x000000182100720c */ /* 0x000fc40003f46120 */
[----:B------:R-:W-:Y:S01]  /*19f0*/  SEL R20, RZ, 0x1, P4 ;  /* 0x00000001ff147807 */ /* 0x000fe20002000000 */
[----:B------:R-:W-:Y:S01]  /*1a00*/  IMAD.X R27, R57, 0x1, R22, P5 ;  /* 0x00000001391b7824 */ /* 0x000fe200028e0616 */
[----:B------:R-:W-:Y:S01]  /*1a10*/  SEL R41, RZ, 0x1, P2 ;  /* 0x00000001ff297807 */ /* 0x000fe20001000000 */
[C---:B------:R-:W-:Y:S01]  /*1a20*/  IMAD R22, R46.reuse, UR43, RZ ;  /* 0x0000002b2e167c24 */ /* 0x040fe2000f8e02ff */
[----:B------:R-:W-:Y:S01]  /*1a30*/  SEL R24, RZ, 0x1, P0 ;  /* 0x00000001ff187807 */ /* 0x000fe20000000000 */
[----:B------:R-:W-:Y:S01]  /*1a40*/  IMAD.WIDE.U32 R18, R46, UR42, R26 ;  /* 0x0000002a2e127c25 */ /* 0x000fe2000f8e001a */
[----:B------:R-:W-:-:S03]  /*1a50*/  IADD3 R41, P2, P3, R41, R34, R20 ;  /* 0x0000002229297210 */ /* 0x000fc60007b5e014 */
[C---:B------:R-:W-:Y:S01]  /*1a60*/  IMAD R45, R47.reuse, UR42, R22 ;  /* 0x0000002a2f2d7c24 */ /* 0x040fe2000f8e0216 */
[----:B------:R-:W-:Y:S01]  /*1a70*/  IADD3.X R22, PT, PT, RZ, R35, RZ, P2, P3 ;  /* 0x00000023ff167210 */ /* 0x000fe200017e64ff */
[----:B------:R-:W-:Y:S01]  /*1a80*/  IMAD.WIDE.U32.X R38, R47, UR43, R38, P1 ;  /* 0x0000002b2f267c25 */ /* 0x000fe200088e0426 */
[----:B------:R-:W-:Y:S02]  /*1a90*/  IADD3 R20, P5, PT, R41, R18, RZ ;  /* 0x0000001229147210 */ /* 0x000fe40007fbe0ff */
[----:B------:R-:W-:Y:S01]  /*1aa0*/  ISETP.GE.U32.AND P3, PT, R26, R44, PT ;  /* 0x0000002c1a00720c */ /* 0x000fe20003f66070 */
[----:B------:R-:W-:Y:S01]  /*1ab0*/  IMAD.IADD R19, R19, 0x1, R45 ;  /* 0x0000000113137824 */ /* 0x000fe200078e022d */
[----:B------:R-:W-:Y:S02]  /*1ac0*/  ISETP.GE.U32.AND P4, PT, R18, R26, PT ;  /* 0x0000001a1200720c */ /* 0x000fe40003f86070 */
[----:B------:R-:W-:Y:S01]  /*1ad0*/  ISETP.GE.U32.AND P2, PT, R20, R18, PT ;  /* 0x000000121400720c */ /* 0x000fe20003f46070 */
[----:B------:R-:W-:Y:S01]  /*1ae0*/  IMAD.X R22, R19, 0x1, R22, P5 ;  /* 0x0000000113167824 */ /* 0x000fe200028e0616 */
[----:B------:R-:W-:-:S02]  /*1af0*/  ISETP.GE.U32.AND.EX P1, PT, R27, R57, PT, P3 ;  /* 0x000000391b00720c */ /* 0x000fc40003f26130 */
[----:B------:R-:W-:Y:S02]  /*1b00*/  ISETP.GE.U32.AND.EX P3, PT, R19, R27, PT, P4 ;  /* 0x0000001b1300720c */ /* 0x000fe40003f66140 */
[----:B------:R-:W-:Y:S02]  /*1b10*/  ISETP.GE.U32.AND.EX P2, PT, R22, R19, PT, P2 ;  /* 0x000000131600720c */ /* 0x000fe40003f46120 */
[----:B------:R-:W-:Y:S02]  /*1b20*/  SEL R27, RZ, 0x1, P1 ;  /* 0x00000001ff1b7807 */ /* 0x000fe40000800000 */
[----:B------:R-:W-:Y:S02]  /*1b30*/  SEL R18, RZ, 0x1, P3 ;  /* 0x00000001ff127807 */ /* 0x000fe40001800000 */
[----:B------:R-:W-:Y:S02]  /*1b40*/  SEL R19, RZ, 0x1, P2 ;  /* 0x00000001ff137807 */ /* 0x000fe40001000000 */
[----:B------:R-:W-:-:S02]  /*1b50*/  IADD3 R24, P0, P1, R27, R42, R24 ;  /* 0x0000002a1b187210 */ /* 0x000fc4000791e018 */
[----:B------:R-:W-:Y:S02]  /*1b60*/  IADD3 R19, P2, P3, R19, R38, R18 ;  /* 0x0000002613137210 */ /* 0x000fe40007b5e012 */
[----:B------:R-:W-:Y:S02]  /*1b70*/  IADD3.X R43, PT, PT, RZ, R43, RZ, P0, P1 ;  /* 0x0000002bff2b7210 */ /* 0x000fe400007e24ff */
[----:B------:R-:W-:Y:S02]  /*1b80*/  IADD3 R19, P0, PT, R19, R24, RZ ;  /* 0x0000001813137210 */ /* 0x000fe40007f1e0ff */
[----:B------:R-:W-:-:S05]  /*1b90*/  IADD3.X R18, PT, PT, RZ, R39, RZ, P2, P3 ;  /* 0x00000027ff127210 */ /* 0x000fca00017e64ff */
[----:B------:R-:W-:Y:S01]  /*1ba0*/  IMAD.X R18, R18, 0x1, R43, P0 ;  /* 0x0000000112127824 */ /* 0x000fe200000e062b */
[----:B------:R-:W-:Y:S06]  /*1bb0*/  BRA.U UP0, `(.L_x_0) ;  /* 0xffffffe900907547 */ /* 0x000fec000b83ffff */
[----:B------:R-:W-:Y:S01]  /*1bc0*/  ISETP.NE.U32.AND P0, PT, R19, UR42, PT ;  /* 0x0000002a13007c0c */ /* 0x000fe2000bf05070 */
[----:B------:R-:W-:Y:S04]  /*1bd0*/  BSSY.RECONVERGENT B1, `(.L_x_1) ;  /* 0x0000076000017945 */ /* 0x000fe80003800200 */
[----:B------:R-:W-:Y:S01]  /*1be0*/  BSSY.RELIABLE B0, `(.L_x_2) ;  /* 0x000003c000007945 */ /* 0x000fe20003800100 */
[----:B------:R-:W-:Y:S01]  /*1bf0*/  IMAD.MOV.U32 R5, RZ, RZ, R19 ;  /* 0x000000ffff057224 */ /* 0x000fe200078e0013 */
[----:B------:R-:W-:Y:S01]  /*1c00*/  ISETP.NE.AND.EX P0, PT, R18, UR43, PT, P0 ;  /* 0x0000002b12007c0c */ /* 0x000fe2000bf05300 */
[----:B------:R-:W-:Y:S02]  /*1c10*/  IMAD.MOV.U32 R4, RZ, RZ, R18 ;  /* 0x000000ffff047224 */ /* 0x000fe400078e0012 */
[----:B------:R-:W-:-:S02]  /*1c20*/  IMAD.U32 R2, RZ, RZ, UR42 ;  /* 0x0000002aff027e24 */ /* 0x000fc4000f8e00ff */
[----:B------:R-:W-:-:S08]  /*1c30*/  IMAD.U32 R3, RZ, RZ, UR43 ;  /* 0x0000002bff037e24 */ /* 0x000fd0000f8e00ff */
[----:B------:R-:W-:Y:S05]  /*1c40*/  @P0 BRA `(.L_x_3) ;  /* 0x0000000000c40947 */ /* 0x000fea0003800000 */
[----:B------:R-:W-:Y:S01]  /*1c50*/  ISETP.NE.U32.AND P0, PT, R20, UR40, PT ;  /* 0x0000002814007c0c */ /* 0x000fe2000bf05070 */
[----:B------:R-:W-:Y:S02]  /*1c60*/  IMAD.MOV.U32 R5, RZ, RZ, R20 ;  /* 0x000000ffff057224 */ /* 0x000fe400078e0014 */
[----:B------:R-:W-:Y:S01]  /*1c70*/  IMAD.MOV.U32 R4, RZ, RZ, R22 ;  /* 0x000000ffff047224 */ /* 0x000fe200078e0016 */
[----:B------:R-:W-:Y:S01]  /*1c80*/  ISETP.NE.AND.EX P0, PT, R22, UR41, PT, P0 ;  /* 0x0000002916007c0c */ /* 0x000fe2000bf05300 */
[----:B------:R-:W-:Y:S02]  /*1c90*/  IMAD.U32 R2, RZ, RZ, UR40 ;  /* 0x00000028ff027e24 */ /* 0x000fe4000f8e00ff */
[----:B------:R-:W-:-:S10]  /*1ca0*/  IMAD.U32 R3, RZ, RZ, UR41 ;  /* 0x00000029ff037e24 */ /* 0x000fd4000f8e00ff */
        /* <DEDUP_REMOVED lines=36> */
[----:B------:R-:W-:-:S04]  /*1ef0*/  ISETP.NE.U32.AND P0, PT, R23, UR28, PT ;  /* 0x0000001c17007c0c */ /* 0x000fc8000bf05070 */
[----:B------:R-:W-:-:S13]  /*1f00*/  ISETP.NE.AND.EX P0, PT, R21, UR29, PT, P0 ;  /* 0x0000001d15007c0c */ /* 0x000fda000bf05300 */
[----:B------:R-:W-:Y:S05]  /*1f10*/  @!P0 BRA `(.L_x_4) ;  /* 0x0000000000208947 */ /* 0x000fea0003800000 */
[----:B------:R-:W-:Y:S02]  /*1f20*/  IMAD.MOV.U32 R5, RZ, RZ, R23 ;  /* 0x000000ffff057224 */ /* 0x000fe400078e0017 */
[----:B------:R-:W-:Y:S02]  /*1f30*/  IMAD.MOV.U32 R4, RZ, RZ, R21 ;  /* 0x000000ffff047224 */ /* 0x000fe400078e0015 */
[----:B------:R-:W-:Y:S02]  /*1f40*/  IMAD.U32 R2, RZ, RZ, UR28 ;  /* 0x0000001cff027e24 */ /* 0x000fe4000f8e00ff */
[----:B------:R-:W-:-:S07]  /*1f50*/  IMAD.U32 R3, RZ, RZ, UR29 ;  /* 0x0000001dff037e24 */ /* 0x000fce000f8e00ff */
.L_x_3:
[----:B------:R-:W-:-:S04]  /*1f60*/  ISETP.GT.U32.AND P0, PT, R5, R2, PT ;  /* 0x000000020500720c */ /* 0x000fc80003f04070 */
[----:B------:R-:W-:-:S13]  /*1f70*/  ISETP.GT.U32.AND.EX P0, PT, R4, R3, PT, P0 ;  /* 0x000000030400720c */ /* 0x000fda0003f04100 */
[----:B------:R-:W-:Y:S05]  /*1f80*/  @!P0 BREAK.RELIABLE B0 ;  /* 0x0000000000008942 */ /* 0x000fea0003800100 */
[----:B------:R-:W-:Y:S05]  /*1f90*/  @!P0 BRA `(.L_x_5) ;  /* 0x0000000000e48947 */ /* 0x000fea0003800000 */
.L_x_4:
[----:B------:R-:W-:Y:S05]  /*1fa0*/  BSYNC.RELIABLE B0 ;  /* 0x0000000000007941 */ /* 0x000fea0003800100 */
.L_x_2:
[----:B------:R-:W-:Y:S01]  /*1fb0*/  ISETP.GE.U32.AND P0, PT, R23, UR28, PT ;  /* 0x0000001c17007c0c */ /* 0x000fe2000bf06070 */
[----:B------:R-:W-:Y:S01]  /*1fc0*/  IMAD.U32 R5, RZ, RZ, UR37 ;  /* 0x00000025ff057e24 */ /* 0x000fe2000f8e00ff */
[----:B------:R-:W-:Y:S02]  /*1fd0*/  ISETP.EQ.U32.AND P1, PT, R25, UR30, PT ;  /* 0x0000001e19007c0c */ /* 0x000fe4000bf22070 */
[----:B------:R-:W-:Y:S02]  /*1fe0*/  ISETP.GE.U32.AND.EX P0, PT, R21, UR29, PT, P0 ;  /* 0x0000001d15007c0c */ /* 0x000fe4000bf06100 */
[----:B------:R-:W-:Y:S02]  /*1ff0*/  ISETP.LT.U32.AND P2, PT, R25, UR30, PT ;  /* 0x0000001e19007c0c */ /* 0x000fe4000bf41070 */
[----:B------:R-:W-:Y:S02]  /*2000*/  ISETP.EQ.AND.EX P1, PT, R37, UR31, !P0, P1 ;  /* 0x0000001f25007c0c */ /* 0x000fe4000c722310 */
[----:B------:R-:W-:-:S02]  /*2010*/  ISETP.EQ.U32.AND P3, PT, R30, UR32, PT ;  /* 0x000000201e007c0c */ /* 0x000fc4000bf62070 */
[----:B------:R-:W-:Y:S02]  /*2020*/  ISETP.LT.U32.OR.EX P1, PT, R37, UR31, P1, P2 ;  /* 0x0000001f25007c0c */ /* 0x000fe40008f21520 */
[----:B------:R-:W-:Y:S02]  /*2030*/  ISETP.LT.U32.AND P4, PT, R30, UR32, PT ;  /* 0x000000201e007c0c */ /* 0x000fe4000bf81070 */
[C---:B------:R-:W-:Y:S02]  /*2040*/  ISETP.EQ.AND.EX P2, PT, R28.reuse, UR33, P1, P3 ;  /* 0x000000211c007c0c */ /* 0x040fe40008f42330 */
[----:B------:R-:W-:Y:S02]  /*2050*/  ISETP.EQ.U32.AND P3, PT, R29, UR34, PT ;  /* 0x000000221d007c0c */ /* 0x000fe4000bf62070 */
[----:B------:R-:W-:Y:S02]  /*2060*/  ISETP.LT.U32.OR.EX P2, PT, R28, UR33, P2, P4 ;  /* 0x000000211c007c0c */ /* 0x000fe40009741540 */
[----:B------:R-:W-:-:S02]  /*2070*/  SEL R2, RZ, 0x1, P0 ;  /* 0x00000001ff027807 */ /* 0x000fc40000000000 */
[----:B------:R-:W-:Y:S02]  /*2080*/  ISETP.LT.U32.AND P0, PT, R29, UR34, PT ;  /* 0x000000221d007c0c */ /* 0x000fe4000bf01070 */
[C---:B------:R-:W-:Y:S02]  /*2090*/  ISETP.EQ.AND.EX P3, PT, R31.reuse, UR35, P2, P3 ;  /* 0x000000231f007c0c */ /* 0x040fe40009762330 */
[C---:B------:R-:W-:Y:S02]  /*20a0*/  ISETP.EQ.U32.AND P6, PT, R32.reuse, UR36, PT ;  /* 0x0000002420007c0c */ /* 0x040fe4000bfc2070 */
[----:B------:R-:W-:Y:S02]  /*20b0*/  ISETP.LT.U32.OR.EX P0, PT, R31, UR35, P3, P0 ;  /* 0x000000231f007c0c */ /* 0x000fe40009f01500 */
[----:B------:R-:W-:Y:S01]  /*20c0*/  IADD3 R25, P5, P4, R25, -UR30, -R2 ;  /* 0x8000001e19197c10 */ /* 0x000fe2000fcbe802 */
[----:B------:R-:W-:Y:S01]  /*20d0*/  IMAD.U32 R2, RZ, RZ, UR31 ;  /* 0x0000001fff027e24 */ /* 0x000fe2000f8e00ff */
[----:B------:R-:W-:-:S02]  /*20e0*/  ISETP.LT.U32.AND P3, PT, R32, UR36, PT ;  /* 0x0000002420007c0c */ /* 0x000fc4000bf61070 */
[C---:B------:R-:W-:Y:S02]  /*20f0*/  ISETP.EQ.AND.EX P6, PT, R50.reuse, UR37, P0, P6 ;  /* 0x0000002532007c0c */ /* 0x040fe400087c2360 */
[----:B------:R-:W-:Y:S02]  /*2100*/  SEL R3, RZ, 0x1, !P1 ;  /* 0x00000001ff037807 */ /* 0x000fe40004800000 */
[----:B------:R-:W-:Y:S02]  /*2110*/  IADD3.X R37, PT, PT, R37, -0x1, ~R2, P5, P4 ;  /* 0xffffffff25257810 */ /* 0x000fe40002fe8c02 */
[----:B------:R-:W-:Y:S02]  /*2120*/  ISETP.EQ.U32.AND P1, PT, R51, UR38, PT ;  /* 0x0000002633007c0c */ /* 0x000fe4000bf22070 */
[----:B------:R-:W-:Y:S02]  /*2130*/  ISETP.LT.U32.OR.EX P3, PT, R50, UR37, P6, P3 ;  /* 0x0000002532007c0c */ /* 0x000fe4000b761530 */
[----:B------:R-:W-:Y:S01]  /*2140*/  IADD3 R30, P4, P5, R30, -UR32, -R3 ;  /* 0x800000201e1e7c10 */ /* 0x000fe2000fd9e803 */
[----:B------:R-:W-:Y:S01]  /*2150*/  IMAD.U32 R3, RZ, RZ, UR33 ;  /* 0x00000021ff037e24 */ /* 0x000fe2000f8e00ff */
[----:B------:R-:W-:-:S02]  /*2160*/  SEL R2, RZ, 0x1, !P2 ;  /* 0x00000001ff027807 */ /* 0x000fc40005000000 */
[----:B------:R-:W-:Y:S02]  /*2170*/  ISETP.LT.U32.AND P2, PT, R51, UR38, PT ;  /* 0x0000002633007c0c */ /* 0x000fe4000bf41070 */
[C---:B------:R-:W-:Y:S02]  /*2180*/  ISETP.EQ.AND.EX P1, PT, R33.reuse, UR39, P3, P1 ;  /* 0x0000002721007c0c */ /* 0x040fe40009f22310 */
[----:B------:R-:W-:Y:S02]  /*2190*/  IADD3.X R28, PT, PT, R28, -0x1, ~R3, P4, P5 ;  /* 0xffffffff1c1c7810 */ /* 0x000fe400027eac03 */
[----:B------:R-:W-:Y:S02]  /*21a0*/  ISETP.EQ.U32.AND P4, PT, R20, UR40, PT ;  /* 0x0000002814007c0c */ /* 0x000fe4000bf82070 */
[----:B------:R-:W-:Y:S02]  /*21b0*/  ISETP.LT.U32.OR.EX P1, PT, R33, UR39, P1, P2 ;  /* 0x0000002721007c0c */ /* 0x000fe40008f21520 */
[----:B------:R-:W-:-:S02]  /*21c0*/  SEL R3, RZ, 0x1, !P0 ;  /* 0x00000001ff037807 */ /* 0x000fc40004000000 */
[----:B------:R-:W-:Y:S01]  /*21d0*/  IADD3 R29, P6, P5, R29, -UR34, -R2 ;  /* 0x800000221d1d7c10 */ /* 0x000fe2000fdde802 */
[----:B------:R-:W-:Y:S01]  /*21e0*/  IMAD.U32 R2, RZ, RZ, UR35 ;  /* 0x00000023ff027e24 */ /* 0x000fe2000f8e00ff */
[----:B------:R-:W-:Y:S02]  /*21f0*/  ISETP.LT.U32.AND P0, PT, R20, UR40, PT ;  /* 0x0000002814007c0c */ /* 0x000fe4000bf01070 */
[C---:B------:R-:W-:Y:S02]  /*2200*/  ISETP.EQ.AND.EX P4, PT, R22.reuse, UR41, P1, P4 ;  /* 0x0000002916007c0c */ /* 0x040fe40008f82340 */
[----:B------:R-:W-:Y:S02]  /*2210*/  IADD3.X R31, PT, PT, R31, -0x1, ~R2, P6, P5 ;  /* 0xffffffff1f1f7810 */ /* 0x000fe400037eac02 */
[----:B------:R-:W-:Y:S02]  /*2220*/  ISETP.LT.U32.OR.EX P0, PT, R22, UR41, P4, P0 ;  /* 0x0000002916007c0c */ /* 0x000fe4000a701500 */
[----:B------:R-:W-:-:S02]  /*2230*/  IADD3 R32, P2, P5, R32, -UR36, -R3 ;  /* 0x8000002420207c10 */ /* 0x000fc4000fd5e803 */
[----:B------:R-:W-:Y:S02]  /*2240*/  SEL R3, RZ, 0x1, !P1 ;  /* 0x00000001ff037807 */ /* 0x000fe40004800000 */
[----:B------:R-:W-:Y:S02]  /*2250*/  SEL R2, RZ, 0x1, !P0 ;  /* 0x00000001ff027807 */ /* 0x000fe40004000000 */
[----:B------:R-:W-:Y:S02]  /*2260*/  SEL R4, RZ, 0x1, !P3 ;  /* 0x00000001ff047807 */ /* 0x000fe40005800000 */
[----:B------:R-:W-:Y:S01]  /*2270*/  IADD3.X R50, PT, PT, R50, -0x1, ~R5, P2, P5 ;  /* 0xffffffff32327810 */ /* 0x000fe200017eac05 */
[----:B------:R-:W-:Y:S01]  /*2280*/  IMAD.U32 R5, RZ, RZ, UR43 ;  /* 0x0000002bff057e24 */ /* 0x000fe2000f8e00ff */
[----:B------:R-:W-:Y:S01]  /*2290*/  IADD3 R20, P3, P4, R20, -UR40, -R3 ;  /* 0x8000002814147c10 */ /* 0x000fe2000fc7e803 */
[----:B------:R-:W-:Y:S01]  /*22a0*/  IMAD.U32 R3, RZ, RZ, UR41 ;  /* 0x00000029ff037e24 */ /* 0x000fe2000f8e00ff */
[----:B------:R-:W-:Y:S01]  /*22b0*/  IADD3 R19, P5, P6, R19, -UR42, -R2 ;  /* 0x8000002a13137c10 */ /* 0x000fe2000febe802 */
[----:B------:R-:W-:Y:S01]  /*22c0*/  IMAD.U32 R2, RZ, RZ, UR39 ;  /* 0x00000027ff027e24 */ /* 0x000fe2000f8e00ff */
[----:B------:R-:W-:-:S02]  /*22d0*/  IADD3 R51, P1, P2, R51, -UR38, -R4 ;  /* 0x8000002633337c10 */ /* 0x000fc4000fa3e804 */
[----:B------:R-:W-:Y:S02]  /*22e0*/  IADD3 R23, P0, PT, R23, -UR28, RZ ;  /* 0x8000001c17177c10 */ /* 0x000fe4000ff1e0ff */
[----:B------:R-:W-:Y:S02]  /*22f0*/  IADD3.X R33, PT, PT, R33, -0x1, ~R2, P1, P2 ;  /* 0xffffffff21217810 */ /* 0x000fe40000fe4c02 */
[----:B------:R-:W-:Y:S02]  /*2300*/  IADD3.X R21, PT, PT, R21, ~UR29, RZ, P0, !PT ;  /* 0x8000001d15157c10 */ /* 0x000fe400087fe4ff */
[----:B------:R-:W-:Y:S02]  /*2310*/  IADD3.X R22, PT, PT, R22, -0x1, ~R3, P3, P4 ;  /* 0xffffffff16167810 */ /* 0x000fe40001fe8c03 */
[----:B------:R-:W-:-:S07]  /*2320*/  IADD3.X R18, PT, PT, R18, -0x1, ~R5, P5, P6 ;  /* 0xffffffff12127810 */ /* 0x000fce0002fecc05 */
.L_x_5:
[----:B------:R-:W-:Y:S05]  /*2330*/  BSYNC.RECONVERGENT B1 ;  /* 0x0000000000017941 */ /* 0x000fea0003800200 */
.L_x_1:
[----:B------:R-:W-:Y:S05]  /*2340*/  WARPSYNC.ALL ;  /* 0x0000000000007948 */ /* 0x000fea0003800000 */
[----:B------:R-:W0:Y:S01]  /*2350*/  LDCU UR4, c[0x0][0x3bc] ;  /* 0x00007780ff0477ac */ /* 0x000e220008000800 */
[-C--:B------:R-:W-:Y:S01]  /*2360*/  LOP3.LUT R19, R19, R18.reuse, RZ, 0x3c, !PT ;  /* 0x0000001213137212 */ /* 0x080fe200078e3cff */
[----:B------:R-:W-:Y:S01]  /*2370*/  IMAD.MOV.U32 R6, RZ, RZ, R25 ;  /* 0x000000ffff067224 */ /* 0x000fe200078e0019 */
[----:B------:R-:W1:Y:S01]  /*2380*/  LDCU.64 UR26, c[0x0][0x3b0] ;  /* 0x00007600ff1a77ac */ /* 0x000e620008000a00 */
[----:B------:R-:W-:Y:S01]  /*2390*/  IMAD.MOV.U32 R7, RZ, RZ, R37 ;  /* 0x000000ffff077224 */ /* 0x000fe200078e0025 */
[----:B------:R-:W-:Y:S01]  /*23a0*/  LOP3.LUT R18, R19, R18, RZ, 0x3c, !PT ;  /* 0x0000001213127212 */ /* 0x000fe200078e3cff */
[----:B------:R-:W-:-:S02]  /*23b0*/  IMAD.MOV.U32 R4, RZ, RZ, R23 ;  /* 0x000000ffff047224 */ /* 0x000fc400078e0017 */
[----:B------:R-:W-:Y:S01]  /*23c0*/  IMAD.MOV.U32 R5, RZ, RZ, R21 ;  /* 0x000000ffff057224 */ /* 0x000fe200078e0015 */
[----:B------:R-:W-:Y:S01]  /*23d0*/  LOP3.LUT R19, R19, R18, RZ, 0x3c, !PT ;  /* 0x0000001213137212 */ /* 0x000fe200078e3cff */
[----:B------:R-:W-:Y:S02]  /*23e0*/  IMAD.MOV.U32 R35, RZ, RZ, R33 ;  /* 0x000000ffff237224 */ /* 0x000fe400078e0021 */
[----:B------:R-:W-:Y:S01]  /*23f0*/  IMAD.MOV.U32 R34, RZ, RZ, R51 ;  /* 0x000000ffff227224 */ /* 0x000fe200078e0033 */
[----:B------:R2:W-:Y:S01]  /*2400*/  STL.128 [R1], R4 ;  /* 0x0000000401007387 */ /* 0x0005e20000100c00 */
[----:B------:R-:W-:Y:S02]  /*2410*/  IMAD.MOV.U32 R33, RZ, RZ, R50 ;  /* 0x000000ffff217224 */ /* 0x000fe400078e0032 */
[----:B------:R-:W-:Y:S02]  /*2420*/  IMAD.MOV.U32 R16, RZ, RZ, R20 ;  /* 0x000000ffff107224 */ /* 0x000fe400078e0014 */
[----:B0-----:R-:W-:Y:S01]  /*2430*/  IMAD.WIDE.U32 R8, R0, UR4, RZ ;  /* 0x0000000400087c25 */ /* 0x001fe2000f8e00ff */
[----:B------:R0:W-:Y:S03]  /*2440*/  STL.128 [R1+0x20], R32 ;  /* 0x0000202001007387 */ /* 0x0001e60000100c00 */
[----:B------:R-:W-:Y:S01]  /*2450*/  IMAD.MOV.U32 R17, RZ, RZ, R22 ;  /* 0x000000ffff117224 */ /* 0x000fe200078e0016 */
[----:B-1----:R-:W-:-:S04]  /*2460*/  LEA R2, P0, R8, UR26, 0x6 ;  /* 0x0000001a08027c11 */ /* 0x002fc8000f8030ff */
[----:B------:R-:W-:Y:S01]  /*2470*/  LEA.HI.X R3, R8, UR27, R9, 0x6, P0 ;  /* 0x0000001b08037c11 */ /* 0x000fe200080f3409 */
[----:B------:R0:W-:Y:S01]  /*2480*/  STL.128 [R1+0x30], R16 ;  /* 0x0000301001007387 */ /* 0x0001e20000100c00 */
[----:B------:R-:W-:Y:S01]  /*2490*/  ISETP.NE.AND P0, PT, RZ, UR4, PT ;  /* 0x00000004ff007c0c */ /* 0x000fe2000bf05270 */
[----:B--2---:R-:W-:Y:S02]  /*24a0*/  IMAD.MOV.U32 R6, RZ, RZ, R29 ;  /* 0x000000ffff067224 */ /* 0x004fe400078e001d */
[----:B------:R-:W-:Y:S02]  /*24b0*/  IMAD.MOV.U32 R7, RZ, RZ, R31 ;  /* 0x000000ffff077224 */ /* 0x000fe400078e001f */
[----:B------:R-:W-:Y:S02]  /*24c0*/  IMAD.MOV.U32 R4, RZ, RZ, R30 ;  /* 0x000000ffff047224 */ /* 0x000fe400078e001e */
[----:B------:R-:W-:-:S05]  /*24d0*/  IMAD.MOV.U32 R5, RZ, RZ, R28 ;  /* 0x000000ffff057224 */ /* 0x000fca00078e001c */
[----:B------:R0:W-:Y:S01]  /*24e0*/  STL.128 [R1+0x10], R4 ;  /* 0x0000100401007387 */ /* 0x0001e20000100c00 */
[----:B------:R-:W-:Y:S05]  /*24f0*/  @!P0 EXIT ;  /* 0x000000000000894d */ /* 0x000fea0003800000 */
[----:B------:R-:W-:-:S05]  /*2500*/  UMOV UR4, URZ ;  /* 0x000000ff00047c82 */ /* 0x000fca0008000000 */
.L_x_18:
[----:B-1----:R-:W-:Y:S01]  /*2510*/  IMAD.MOV.U32 R22, RZ, RZ, RZ ;  /* 0x000000ffff167224 */ /* 0x002fe200078e00ff */
[----:B------:R-:W-:Y:S01]  /*2520*/  CS2R R14, SRZ ;  /* 0x00000000000e7805 */ /* 0x000fe2000001ff00 */
[----:B------:R-:W-:Y:S01]  /*2530*/  IMAD.MOV.U32 R25, RZ, RZ, RZ ;  /* 0x000000ffff197224 */ /* 0x000fe200078e00ff */
[----:B------:R-:W-:Y:S02]  /*2540*/  CS2R R12, SRZ ;  /* 0x00000000000c7805 */ /* 0x000fe4000001ff00 */
[----:B------:R-:W-:Y:S01]  /*2550*/  CS2R R30, SRZ ;  /* 0x00000000001e7805 */ /* 0x000fe2000001ff00 */
[----:B0-----:R-:W-:Y:S01]  /*2560*/  IMAD.MOV.U32 R35, RZ, RZ, RZ ;  /* 0x000000ffff237224 */ /* 0x001fe200078e00ff */
[----:B------:R-:W-:Y:S01]  /*2570*/  CS2R R32, SRZ ;  /* 0x0000000000207805 */ /* 0x000fe2000001ff00 */
[----:B------:R-:W-:Y:S01]  /*2580*/  IMAD.MOV.U32 R16, RZ, RZ, RZ ;  /* 0x000000ffff107224 */ /* 0x000fe200078e00ff */
[----:B------:R-:W-:Y:S01]  /*2590*/  CS2R R4, SRZ ;  /* 0x0000000000047805 */ /* 0x000fe2000001ff00 */
[----:B------:R-:W-:Y:S01]  /*25a0*/  IMAD.MOV.U32 R0, RZ, RZ, RZ ;  /* 0x000000ffff007224 */ /* 0x000fe200078e00ff */
[----:B------:R-:W0:Y:S01]  /*25b0*/  LDCU.64 UR26, c[0x0][0x390] ;  /* 0x00007200ff1a77ac */ /* 0x000e220008000a00 */
[----:B------:R-:W-:Y:S01]  /*25c0*/  IMAD.MOV.U32 R21, RZ, RZ, RZ ;  /* 0x000000ffff157224 */ /* 0x000fe200078e00ff */
[----:B------:R-:W-:Y:S01]  /*25d0*/  UMOV UR5, URZ ;  /* 0x000000ff00057c82 */ /* 0x000fe20008000000 */
[----:B------:R-:W-:-:S05]  /*25e0*/  UMOV UR6, UR7 ;  /* 0x0000000700067c82 */ /* 0x000fca0008000000 */
.L_x_6:
[----:B------:R-:W2:Y:S01]  /*25f0*/  LDL.64 R26, [UR6] ;  /* 0x00000006ff1a7983 */ /* 0x000ea20008100a00 */
[----:B------:R-:W-:Y:S01]  /*2600*/  IMAD.MOV.U32 R20, RZ, RZ, R0 ;  /* 0x000000ffff147224 */ /* 0x000fe200078e0000 */
[----:B------:R-:W-:Y:S01]  /*2610*/  UIADD3 UR5, UPT, UPT, UR5, 0x1, URZ ;  /* 0x0000000105057890 */ /* 0x000fe2000fffe0ff */
[----:B------:R-:W-:Y:S01]  /*2620*/  IMAD.MOV.U32 R8, RZ, RZ, R12 ;  /* 0x000000ffff087224 */ /* 0x000fe200078e000c */
[----:B------:R-:W-:Y:S01]  /*2630*/  UIADD3 UR6, UPT, UPT, UR6, 0x8, URZ ;  /* 0x0000000806067890 */ /* 0x000fe2000fffe0ff */
[----:B------:R-:W-:Y:S01]  /*2640*/  IMAD.MOV.U32 R9, RZ, RZ, R5 ;  /* 0x000000ffff097224 */ /* 0x000fe200078e0005 */
[----:B------:R-:W-:Y:S01]  /*2650*/  UISETP.NE.AND UP0, UPT, UR5, 0x8, UPT ;  /* 0x000000080500788c */ /* 0x000fe2000bf05270 */
[----:B--2---:R-:W-:-:S04]  /*2660*/  IMAD.WIDE.U32 R6, R27, UR10, RZ ;  /* 0x0000000a1b067c25 */ /* 0x004fc8000f8e00ff */
[C---:B------:R-:W-:Y:S02]  /*2670*/  IMAD R17, R26.reuse, UR11, RZ ;  /* 0x0000000b1a117c24 */ /* 0x040fe4000f8e02ff */
[----:B------:R-:W-:-:S04]  /*2680*/  IMAD.WIDE.U32 R18, P0, R26, UR11, R6 ;  /* 0x0000000b1a127c25 */ /* 0x000fc8000f800006 */
[----:B------:R-:W-:-:S04]  /*2690*/  IMAD.WIDE.U32 R6, R26, UR10, R20 ;  /* 0x0000000a1a067c25 */ /* 0x000fc8000f8e0014 */
[----:B------:R-:W-:Y:S01]  /*26a0*/  IMAD R17, R27, UR10, R17 ;  /* 0x0000000a1b117c24 */ /* 0x000fe2000f8e0211 */
[----:B------:R-:W-:Y:S01]  /*26b0*/  LOP3.LUT R23, RZ, R6, RZ, 0x33, !PT ;  /* 0x00000006ff177212 */ /* 0x000fe200078e33ff */
[----:B------:R-:W-:-:S04]  /*26c0*/  IMAD.WIDE.U32 R10, R26, UR12, R8 ;  /* 0x0000000c1a0a7c25 */ /* 0x000fc8000f8e0008 */
[----:B------:R-:W-:Y:S01]  /*26d0*/  IMAD.WIDE.U32 R8, R26, UR10, RZ ;  /* 0x0000000a1a087c25 */ /* 0x000fe2000f8e00ff */
[----:B------:R-:W-:-:S03]  /*26e0*/  ISETP.GE.U32.AND P1, PT, R10, R12, PT ;  /* 0x0000000c0a00720c */ /* 0x000fc60003f26070 */
[----:B------:R-:W-:Y:S01]  /*26f0*/  IMAD.X R29, RZ, RZ, RZ, P0 ;  /* 0x000000ffff1d7224 */ /* 0x000fe200000e06ff */
[----:B------:R-:W-:Y:S01]  /*2700*/  ISETP.GE.U32.AND P0, PT, R6, R0, PT ;  /* 0x000000000600720c */ /* 0x000fe20003f06070 */
[----:B------:R-:W-:Y:S01]  /*2710*/  IMAD.IADD R0, R7, 0x1, R17 ;  /* 0x0000000107007824 */ /* 0x000fe200078e0211 */
[----:B------:R-:W-:Y:S01]  /*2720*/  IADD3 RZ, P2, PT, R9, R18, RZ ;  /* 0x0000001209ff7210 */ /* 0x000fe20007f5e0ff */
[----:B------:R-:W-:Y:S02]  /*2730*/  IMAD.MOV.U32 R28, RZ, RZ, R19 ;  /* 0x000000ffff1c7224 */ /* 0x000fe400078e0013 */
[----:B------:R-:W-:Y:S01]  /*2740*/  IMAD R7, R26, UR13, RZ ;  /* 0x0000000d1a077c24 */ /* 0x000fe2000f8e02ff */
[----:B------:R-:W-:Y:S01]  /*2750*/  ISETP.GE.U32.AND.EX P0, PT, R0, R21, PT, P0 ;  /* 0x000000150000720c */ /* 0x000fe20003f06100 */
[----:B------:R-:W-:-:S04]  /*2760*/  IMAD.WIDE.U32 R20, R27, UR12, RZ ;  /* 0x0000000c1b147c25 */ /* 0x000fc8000f8e00ff */
[C---:B------:R-:W-:Y:S01]  /*2770*/  IMAD R17, R27.reuse, UR12, R7 ;  /* 0x0000000c1b117c24 */ /* 0x040fe2000f8e0207 */
[----:B------:R-:W-:Y:S01]  /*2780*/  SEL R7, RZ, 0x1, P0 ;  /* 0x00000001ff077807 */ /* 0x000fe20000000000 */
[----:B------:R-:W-:-:S04]  /*2790*/  IMAD.WIDE.U32.X R8, R27, UR11, R28, P2 ;  /* 0x0000000b1b087c25 */ /* 0x000fc800090e041c */
[----:B------:R-:W-:Y:S01]  /*27a0*/  IMAD.WIDE.U32 R28, P2, R26, UR13, R20 ;  /* 0x0000000d1a1c7c25 */ /* 0x000fe2000f840014 */
[----:B------:R-:W-:-:S03]  /*27b0*/  IADD3 R8, P3, P4, R10, R8, R7 ;  /* 0x000000080a087210 */ /* 0x000fc60007c7e007 */
[----:B------:R-:W-:Y:S02]  /*27c0*/  IMAD.IADD R7, R11, 0x1, R17 ;  /* 0x000000010b077824 */ /* 0x000fe400078e0211 */
[----:B------:R-:W-:Y:S02]  /*27d0*/  IMAD.MOV.U32 R18, RZ, RZ, R4 ;  /* 0x000000ffff127224 */ /* 0x000fe400078e0004 */
[----:B------:R-:W-:Y:S01]  /*27e0*/  IMAD.MOV.U32 R19, RZ, RZ, R31 ;  /* 0x000000ffff137224 */ /* 0x000fe200078e001f */
[C---:B------:R-:W-:Y:S01]  /*27f0*/  IADD3.X R9, PT, PT, R7.reuse, R9, RZ, P3, P4 ;  /* 0x0000000907097210 */ /* 0x040fe20001fe84ff */
[----:B------:R-:W-:Y:S01]  /*2800*/  IMAD.WIDE.U32 R20, R26, UR12, RZ ;  /* 0x0000000c1a147c25 */ /* 0x000fe2000f8e00ff */
[----:B------:R-:W-:-:S03]  /*2810*/  ISETP.GE.U32.AND.EX P1, PT, R7, R5, PT, P1 ;  /* 0x000000050700720c */ /* 0x000fc60003f26110 */
[----:B------:R-:W-:Y:S01]  /*2820*/  IMAD.X R37, RZ, RZ, RZ, P2 ;  /* 0x000000ffff257224 */ /* 0x000fe200010e06ff */
[----:B------:R-:W-:Y:S01]  /*2830*/  ISETP.GE.U32.AND P2, PT, R8, R10, PT ;  /* 0x0000000a0800720c */ /* 0x000fe20003f46070 */
[----:B------:R-:W-:Y:S01]  /*2840*/  IMAD.WIDE.U32 R18, R26, UR14, R18 ;  /* 0x0000000e1a127c25 */ /* 0x000fe2000f8e0012 */
[----:B------:R-:W-:Y:S02]  /*2850*/  IADD3 RZ, P3, PT, R21, R28, RZ ;  /* 0x0000001c15ff7210 */ /* 0x000fe40007f7e0ff */
[----:B------:R-:W-:Y:S01]  /*2860*/  ISETP.GE.U32.AND.EX P2, PT, R9, R7, PT, P2 ;  /* 0x000000070900720c */ /* 0x000fe20003f46120 */
[----:B------:R-:W-:Y:S01]  /*2870*/  IMAD.MOV.U32 R36, RZ, RZ, R29 ;  /* 0x000000ffff247224 */ /* 0x000fe200078e001d */
[----:B------:R-:W-:Y:S01]  /*2880*/  ISETP.GE.U32.AND P0, PT, R18, R4, PT ;  /* 0x000000041200720c */ /* 0x000fe20003f06070 */
[----:B------:R-:W-:Y:S01]  /*2890*/  IMAD.MOV.U32 R17, RZ, RZ, R15 ;  /* 0x000000ffff117224 */ /* 0x000fe200078e000f */
[----:B------:R-:W-:Y:S01]  /*28a0*/  SEL R7, RZ, 0x1, P1 ;  /* 0x00000001ff077807 */ /* 0x000fe20000800000 */
[----:B------:R-:W-:Y:S01]  /*28b0*/  IMAD.WIDE.U32.X R4, R27, UR13, R36, P3 ;  /* 0x0000000d1b047c25 */ /* 0x000fe200098e0424 */
[----:B------:R-:W-:-:S03]  /*28c0*/  SEL R37, RZ, 0x1, P2 ;  /* 0x00000001ff257807 */ /* 0x000fc60001000000 */
[----:B------:R-:W-:Y:S01]  /*28d0*/  IMAD.WIDE.U32 R10, R26, UR16, R16 ;  /* 0x000000101a0a7c25 */ /* 0x000fe2000f8e0010 */
[----:B------:R-:W-:-:S03]  /*28e0*/  IADD3 R37, P1, P3, R37, R4, R7 ;  /* 0x0000000425257210 */ /* 0x000fc60007b3e007 */
[----:B------:R-:W-:Y:S01]  /*28f0*/  IMAD.WIDE.U32 R20, R27, UR14, RZ ;  /* 0x0000000e1b147c25 */ /* 0x000fe2000f8e00ff */
[----:B------:R-:W-:-:S03]  /*2900*/  ISETP.GE.U32.AND P2, PT, R10, R16, PT ;  /* 0x000000100a00720c */ /* 0x000fc60003f46070 */
[----:B------:R-:W-:Y:S02]  /*2910*/  IMAD R17, R26, UR15, RZ ;  /* 0x0000000f1a117c24 */ /* 0x000fe4000f8e02ff */
[----:B0-----:R-:W-:Y:S01]  /*2920*/  IMAD R39, R0, UR26, RZ ;  /* 0x0000001a00277c24 */ /* 0x001fe2000f8e02ff */
[----:B------:R-:W-:Y:S01]  /*2930*/  LOP3.LUT R0, RZ, R0, RZ, 0x33, !PT ;  /* 0x00000000ff007212 */ /* 0x000fe200078e33ff */
[----:B------:R-:W-:Y:S02]  /*2940*/  IMAD R7, R27, UR14, R17 ;  /* 0x0000000e1b077c24 */ /* 0x000fe4000f8e0211 */
[----:B------:R-:W-:-:S04]  /*2950*/  IMAD.WIDE.U32 R16, P5, R26, UR15, R20 ;  /* 0x0000000f1a107c25 */ /* 0x000fc8000f8a0014 */
[C---:B------:R-:W-:Y:S02]  /*2960*/  IMAD R39, R6.reuse, UR27, R39 ;  /* 0x0000001b06277c24 */ /* 0x040fe4000f8e0227 */
[----:B------:R-:W-:-:S04]  /*2970*/  IMAD.WIDE.U32 R20, R6, UR26, RZ ;  /* 0x0000001a06147c25 */ /* 0x000fc8000f8e00ff */
[----:B------:R-:W-:-:S04]  /*2980*/  IMAD.WIDE.U32 R28, R26, UR14, RZ ;  /* 0x0000000e1a1c7c25 */ /* 0x000fc8000f8e00ff */
[----:B------:R-:W-:Y:S01]  /*2990*/  IMAD.IADD R12, R19, 0x1, R7 ;  /* 0x00000001130c7824 */ /* 0x000fe200078e0207 */
[----:B------:R-:W-:Y:S01]  /*29a0*/  IADD3.X R19, PT, PT, RZ, R5, RZ, P1, P3 ;  /* 0x00000005ff137210 */ /* 0x000fe20000fe64ff */
[----:B------:R-:W-:Y:S01]  /*29b0*/  IMAD.IADD R24, R21, 0x1, R39 ;  /* 0x0000000115187824 */ /* 0x000fe200078e0227 */
[----:B------:R-:W-:Y:S01]  /*29c0*/  IADD3 R28, P1, PT, R37, R18, RZ ;  /* 0x00000012251c7210 */ /* 0x000fe20007f3e0ff */
[----:B------:R-:W-:Y:S01]  /*29d0*/  IMAD.MOV.U32 R6, RZ, RZ, R17 ;  /* 0x000000ffff067224 */ /* 0x000fe200078e0011 */
[----:B------:R-:W-:Y:S01]  /*29e0*/  IADD3 RZ, P4, PT, R29, R16, RZ ;  /* 0x000000101dff7210 */ /* 0x000fe20007f9e0ff */
[----:B------:R-:W-:Y:S01]  /*29f0*/  IMAD.WIDE.U32 R16, R24, UR28, RZ ;  /* 0x0000001c18107c25 */ /* 0x000fe2000f8e00ff */
[----:B------:R-:W-:Y:S02]  /*2a00*/  ISETP.GE.U32.AND P3, PT, R28, R18, PT ;  /* 0x000000121c00720c */ /* 0x000fe40003f66070 */
[----:B------:R-:W-:Y:S01]  /*2a10*/  ISETP.GE.U32.AND.EX P0, PT, R12, R31, PT, P0 ;  /* 0x0000001f0c00720c */ /* 0x000fe20003f06100 */
[----:B------:R-:W-:-:S02]  /*2a20*/  IMAD R21, R20, UR29, RZ ;  /* 0x0000001d14157c24 */ /* 0x000fc4000f8e02ff */
[----:B------:R-:W-:Y:S02]  /*2a30*/  IMAD.X R29, R12, 0x1, R19, P1 ;  /* 0x000000010c1d7824 */ /* 0x000fe400008e0613 */
[----:B------:R-:W-:Y:S02]  /*2a40*/  IMAD.X R7, RZ, RZ, RZ, P5 ;  /* 0x000000ffff077224 */ /* 0x000fe400028e06ff */
[----:B------:R-:W-:Y:S01]  /*2a50*/  IMAD.WIDE.U32 R4, R20, UR28, RZ ;  /* 0x0000001c14047c25 */ /* 0x000fe2000f8e00ff */
[----:B------:R-:W-:Y:S02]  /*2a60*/  ISETP.GE.U32.AND.EX P3, PT, R29, R12, PT, P3 ;  /* 0x0000000c1d00720c */ /* 0x000fe40003f66130 */
[----:B------:R-:W-:Y:S01]  /*2a70*/  SEL R12, RZ, 0x1, P0 ;  /* 0x00000001ff0c7807 */ /* 0x000fe20000000000 */
[----:B------:R-:W-:Y:S01]  /*2a80*/  IMAD R21, R24, UR28, R21 ;  /* 0x0000001c18157c24 */ /* 0x000fe2000f8e0215 */
[----:B------:R-:W-:Y:S01]  /*2a90*/  ISETP.GT.U32.AND P1, PT, R4, R23, PT ;  /* 0x000000170400720c */ /* 0x000fe20003f24070 */
[----:B------:R-:W-:Y:S01]  /*2aa0*/  IMAD.WIDE.U32 R18, R20, UR28, RZ ;  /* 0x0000001c14127c25 */ /* 0x000fe2000f8e00ff */
[----:B------:R-:W-:-:S03]  /*2ab0*/  SEL R41, RZ, 0x1, P3 ;  /* 0x00000001ff297807 */ /* 0x000fc60001800000 */
[----:B------:R-:W-:-:S04]  /*2ac0*/  IMAD.WIDE.U32 R36, P5, R20, UR29, R16 ;  /* 0x0000001d14247c25 */ /* 0x000fc8000f8a0010 */
[----:B------:R-:W-:Y:S02]  /*2ad0*/  IMAD.IADD R21, R5, 0x1, R21 ;  /* 0x0000000105157824 */ /* 0x000fe400078e0215 */
[----:B------:R-:W-:-:S03]  /*2ae0*/  IMAD.WIDE.U32.X R6, R27, UR15, R6, P4 ;  /* 0x0000000f1b067c25 */ /* 0x000fc6000a0e0406 */
[----:B------:R-:W-:Y:S01]  /*2af0*/  ISETP.GT.U32.AND.EX P1, PT, R21, R0, PT, P1 ;  /* 0x000000001500720c */ /* 0x000fe20003f24110 */
[----:B------:R-:W-:Y:S01]  /*2b00*/  IMAD.X R17, RZ, RZ, RZ, P5 ;  /* 0x000000ffff117224 */ /* 0x000fe200028e06ff */
[----:B------:R-:W-:Y:S01]  /*2b10*/  IADD3 RZ, P5, PT, R19, R36, RZ ;  /* 0x0000002413ff7210 */ /* 0x000fe20007fbe0ff */
[----:B------:R-:W-:Y:S01]  /*2b20*/  IMAD R19, R20, UR31, RZ ;  /* 0x0000001f14137c24 */ /* 0x000fe2000f8e02ff */
[----:B------:R-:W-:Y:S01]  /*2b30*/  IADD3 R41, P0, P4, R41, R6, R12 ;  /* 0x0000000629297210 */ /* 0x000fe20007c1e00c */
[----:B------:R-:W-:Y:S01]  /*2b40*/  IMAD.MOV.U32 R16, RZ, RZ, R37 ;  /* 0x000000ffff107224 */ /* 0x000fe200078e0025 */
[----:B------:R-:W-:Y:S01]  /*2b50*/  SEL R21, RZ, 0x1, !P1 ;  /* 0x00000001ff157807 */ /* 0x000fe20004800000 */
[----:B------:R-:W-:Y:S01]  /*2b60*/  IMAD.MOV.U32 R31, RZ, RZ, R35 ;  /* 0x000000ffff1f7224 */ /* 0x000fe200078e0023 */
[----:B------:R-:W-:Y:S01]  /*2b70*/  IADD3.X R12, PT, PT, RZ, R7, RZ, P0, P4 ;  /* 0x00000007ff0c7210 */ /* 0x000fe200007e84ff */
[----:B------:R-:W-:Y:S02]  /*2b80*/  IMAD R23, R26, UR17, RZ ;  /* 0x000000111a177c24 */ /* 0x000fe4000f8e02ff */
[----:B------:R-:W-:-:S02]  /*2b90*/  IMAD R43, R24, UR30, R19 ;  /* 0x0000001e182b7c24 */ /* 0x000fc4000f8e0213 */
[----:B------:R-:W-:-:S04]  /*2ba0*/  IMAD.WIDE.U32 R18, R20, UR30, R8 ;  /* 0x0000001e14127c25 */ /* 0x000fc8000f8e0008 */
[----:B------:R-:W-:-:S04]  /*2bb0*/  IMAD.WIDE.U32.X R16, R24, UR29, R16, P5 ;  /* 0x0000001d18107c25 */ /* 0x000fc8000a8e0410 */
[----:B------:R-:W-:Y:S01]  /*2bc0*/  IMAD.WIDE.U32 R6, R26, UR20, R30 ;  /* 0x000000141a067c25 */ /* 0x000fe2000f8e001e */
[----:B------:R-:W-:-:S03]  /*2bd0*/  IADD3 R0, P4, P6, R18, R16, R21 ;  /* 0x0000001012007210 */ /* 0x000fc60007e9e015 */
[----:B------:R-:W-:Y:S01]  /*2be0*/  IMAD.WIDE.U32 R36, R27, UR16, RZ ;  /* 0x000000101b247c25 */ /* 0x000fe2000f8e00ff */
[----:B------:R-:W-:-:S03]  /*2bf0*/  ISETP.GE.U32.AND P0, PT, R6, R30, PT ;  /* 0x0000001e0600720c */ /* 0x000fc60003f06070 */
[----:B------:R-:W-:Y:S02]  /*2c00*/  IMAD R31, R27, UR16, R23 ;  /* 0x000000101b1f7c24 */ /* 0x000fe4000f8e0217 */
[----:B------:R-:W-:Y:S02]  /*2c10*/  IMAD.IADD R23, R19, 0x1, R43 ;  /* 0x0000000113177824 */ /* 0x000fe400078e022b */
[----:B------:R-:W-:-:S03]  /*2c20*/  IMAD.WIDE.U32 R38, R26, UR16, RZ ;  /* 0x000000101a267c25 */ /* 0x000fc6000f8e00ff */
[----:B------:R-:W-:Y:S01]  /*2c30*/  IADD3.X R21, PT, PT, R23, R17, RZ, P4, P6 ;  /* 0x0000001117157210 */ /* 0x000fe200027ec4ff */
[----:B------:R-:W-:Y:S01]  /*2c40*/  IMAD.WIDE.U32 R36, P1, R26, UR17, R36 ;  /* 0x000000111a247c25 */ /* 0x000fe2000f820024 */
[----:B------:R-:W-:-:S03]  /*2c50*/  IADD3 R16, P4, PT, R41, R10, RZ ;  /* 0x0000000a29107210 */ /* 0x000fc60007f9e0ff */
[----:B------:R-:W-:Y:S01]  /*2c60*/  IMAD.IADD R11, R11, 0x1, R31 ;  /* 0x000000010b0b7824 */ /* 0x000fe200078e021f */
[----:B------:R-:W-:Y:S01]  /*2c70*/  IADD3 RZ, P5, PT, R39, R36, RZ ;  /* 0x0000002427ff7210 */ /* 0x000fe20007fbe0ff */
[----:B------:R-:W-:-:S03]  /*2c80*/  IMAD.WIDE.U32 R38, R24, UR30, RZ ;  /* 0x0000001e18267c25 */ /* 0x000fc6000f8e00ff */
[C---:B------:R-:W-:Y:S01]  /*2c90*/  ISETP.GE.U32.AND.EX P2, PT, R11.reuse, R15, PT, P2 ;  /* 0x0000000f0b00720c */ /* 0x040fe20003f46120 */
[----:B------:R-:W-:Y:S01]  /*2ca0*/  IMAD.X R31, RZ, RZ, RZ, P1 ;  /* 0x000000ffff1f7224 */ /* 0x000fe200008e06ff */
[----:B------:R-:W-:Y:S01]  /*2cb0*/  ISETP.GE.U32.AND P1, PT, R16, R10, PT ;  /* 0x0000000a1000720c */ /* 0x000fe20003f26070 */
[----:B------:R-:W-:Y:S02]  /*2cc0*/  IMAD.X R17, R11, 0x1, R12, P4 ;  /* 0x000000010b117824 */ /* 0x000fe400020e060c */
[----:B------:R-:W-:Y:S02]  /*2cd0*/  IMAD.MOV.U32 R30, RZ, RZ, R37 ;  /* 0x000000ffff1e7224 */ /* 0x000fe400078e0025 */
[----:B------:R-:W-:Y:S01]  /*2ce0*/  IMAD.WIDE.U32 R40, R20, UR30, RZ ;  /* 0x0000001e14287c25 */ /* 0x000fe2000f8e00ff */
[----:B------:R-:W-:-:S03]  /*2cf0*/  ISETP.GE.U32.AND.EX P1, PT, R17, R11, PT, P1 ;  /* 0x0000000b1100720c */ /* 0x000fc60003f26110 */
[----:B------:R-:W-:Y:S01]  /*2d00*/  IMAD.WIDE.U32 R38, P6, R20, UR31, R38 ;  /* 0x0000001f14267c25 */ /* 0x000fe2000f8c0026 */
[----:B------:R-:W-:-:S03]  /*2d10*/  SEL R45, RZ, 0x1, P1 ;  /* 0x00000001ff2d7807 */ /* 0x000fc60000800000 */
[----:B------:R-:W-:Y:S01]  /*2d20*/  IMAD.WIDE.U32.X R30, R27, UR17, R30, P5 ;  /* 0x000000111b1e7c25 */ /* 0x000fe2000a8e041e */
[----:B------:R-:W-:Y:S02]  /*2d30*/  ISETP.GE.U32.AND P5, PT, R18, R8, PT ;  /* 0x000000081200720c */ /* 0x000fe40003fa6070 */
[----:B------:R-:W-:Y:S01]  /*2d40*/  IADD3 RZ, P4, PT, R41, R38, RZ ;  /* 0x0000002629ff7210 */ /* 0x000fe20007f9e0ff */
[----:B------:R-:W-:Y:S01]  /*2d50*/  IMAD.MOV.U32 R12, RZ, RZ, R14 ;  /* 0x000000ffff0c7224 */ /* 0x000fe200078e000e */
[----:B------:R-:W-:Y:S01]  /*2d60*/  SEL R8, RZ, 0x1, P2 ;  /* 0x00000001ff087807 */ /* 0x000fe20001000000 */
[----:B------:R-:W-:Y:S01]  /*2d70*/  IMAD.X R19, RZ, RZ, RZ, P6 ;  /* 0x000000ffff137224 */ /* 0x000fe200030e06ff */
[----:B------:R-:W-:Y:S01]  /*2d80*/  ISETP.GE.U32.AND P6, PT, R0, R18, PT ;  /* 0x000000120000720c */ /* 0x000fe20003fc6070 */
[C---:B------:R-:W-:Y:S01]  /*2d90*/  IMAD.WIDE.U32 R10, R26.reuse, UR22, R12 ;  /* 0x000000161a0a7c25 */ /* 0x040fe2000f8e000c */
[----:B------:R-:W-:Y:S02]  /*2da0*/  ISETP.GE.U32.AND.EX P1, PT, R23, R9, PT, P5 ;  /* 0x000000091700720c */ /* 0x000fe40003f26150 */
[----:B------:R-:W-:Y:S01]  /*2db0*/  IADD3 R45, P2, P5, R45, R30, R8 ;  /* 0x0000001e2d2d7210 */ /* 0x000fe20007d5e008 */
[----:B------:R-:W-:Y:S01]  /*2dc0*/  IMAD.MOV.U32 R18, RZ, RZ, R39 ;  /* 0x000000ffff127224 */ /* 0x000fe200078e0027 */
[----:B------:R-:W-:Y:S01]  /*2dd0*/  SEL R12, RZ, 0x1, P1 ;  /* 0x00000001ff0c7807 */ /* 0x000fe20000800000 */
[----:B------:R-:W-:Y:S01]  /*2de0*/  IMAD.WIDE.U32 R4, R26, UR18, R32 ;  /* 0x000000121a047c25 */ /* 0x000fe2000f8e0020 */
[----:B------:R-:W-:-:S02]  /*2df0*/  ISETP.GE.U32.AND P1, PT, R10, R14, PT ;  /* 0x0000000e0a00720c */ /* 0x000fc40003f26070 */
[----:B------:R-:W-:Y:S01]  /*2e00*/  ISETP.GE.U32.AND.EX P6, PT, R21, R23, PT, P6 ;  /* 0x000000171500720c */ /* 0x000fe20003fc6160 */
[----:B------:R-:W-:Y:S01]  /*2e10*/  IMAD.WIDE.U32.X R8, R24, UR31, R18, P4 ;  /* 0x0000001f18087c25 */ /* 0x000fe2000a0e0412 */
[----:B------:R-:W-:Y:S02]  /*2e20*/  IADD3.X R39, PT, PT, RZ, R31, RZ, P2, P5 ;  /* 0x0000001fff277210 */ /* 0x000fe400017ea4ff */
[----:B------:R-:W-:Y:S01]  /*2e30*/  SEL R47, RZ, 0x1, P6 ;  /* 0x00000001ff2f7807 */ /* 0x000fe20003000000 */
[----:B------:R-:W-:Y:S01]  /*2e40*/  IMAD.WIDE.U32 R18, R27, UR18, RZ ;  /* 0x000000121b127c25 */ /* 0x000fe2000f8e00ff */
[----:B------:R-:W-:Y:S02]  /*2e50*/  ISETP.GE.U32.AND P3, PT, R4, R32, PT ;  /* 0x000000200400720c */ /* 0x000fe40003f66070 */
[----:B------:R-:W-:Y:S01]  /*2e60*/  IADD3 R47, P4, P6, R47, R8, R12 ;  /* 0x000000082f2f7210 */ /* 0x000fe20007e9e00c */
[----:B------:R-:W-:-:S03]  /*2e70*/  IMAD.WIDE.U32 R14, R27, UR20, RZ ;  /* 0x000000141b0e7c25 */ /* 0x000fc6000f8e00ff */
[----:B------:R-:W-:Y:S01]  /*2e80*/  IADD3.X R32, PT, PT, RZ, R9, RZ, P4, P6 ;  /* 0x00000009ff207210 */ /* 0x000fe200027ec4ff */
[----:B------:R-:W-:Y:S02]  /*2e90*/  IMAD.MOV.U32 R23, RZ, RZ, R25 ;  /* 0x000000ffff177224 */ /* 0x000fe400078e0019 */
[----:B------:R-:W-:-:S04]  /*2ea0*/  IMAD.WIDE.U32 R36, P2, R26, UR19, R18 ;  /* 0x000000131a247c25 */ /* 0x000fc8000f840012 */
[----:B------:R-:W-:-:S04]  /*2eb0*/  IMAD.WIDE.U32 R42, P5, R26, UR21, R14 ;  /* 0x000000151a2a7c25 */ /* 0x000fc8000f8a000e */
[----:B------:R-:W-:-:S04]  /*2ec0*/  IMAD.WIDE.U32 R30, R26, UR18, RZ ;  /* 0x000000121a1e7c25 */ /* 0x000fc8000f8e00ff */
[----:B------:R-:W-:-:S04]  /*2ed0*/  IMAD.WIDE.U32 R18, R26, UR24, R22 ;  /* 0x000000181a127c25 */ /* 0x000fc8000f8e0016 */
[----:B------:R-:W-:Y:S01]  /*2ee0*/  IMAD.X R23, RZ, RZ, RZ, P5 ;  /* 0x000000ffff177224 */ /* 0x000fe200028e06ff */
[----:B------:R-:W-:Y:S01]  /*2ef0*/  IADD3 RZ, P5, PT, R31, R36, RZ ;  /* 0x000000241fff7210 */ /* 0x000fe20007fbe0ff */
[----:B------:R-:W-:Y:S01]  /*2f00*/  IMAD.X R15, RZ, RZ, RZ, P2 ;  /* 0x000000ffff0f7224 */ /* 0x000fe200010e06ff */
[----:B------:R-:W-:Y:S01]  /*2f10*/  ISETP.GE.U32.AND P2, PT, R18, R22, PT ;  /* 0x000000161200720c */ /* 0x000fe20003f46070 */
[----:B------:R-:W-:Y:S02]  /*2f20*/  IMAD.MOV.U32 R14, RZ, RZ, R37 ;  /* 0x000000ffff0e7224 */ /* 0x000fe400078e0025 */
[----:B------:R-:W-:-:S04]  /*2f30*/  IMAD.WIDE.U32 R40, R26, UR20, RZ ;  /* 0x000000141a287c25 */ /* 0x000fc8000f8e00ff */
[----:B------:R-:W-:Y:S01]  /*2f40*/  IMAD.WIDE.U32 R36, R27, UR22, RZ ;  /* 0x000000161b247c25 */ /* 0x000fe2000f8e00ff */
[----:B------:R-:W-:-:S03]  /*2f50*/  IADD3 RZ, P6, PT, R41, R42, RZ ;  /* 0x0000002a29ff7210 */ /* 0x000fc60007fde0ff */
[----:B------:R-:W-:Y:S02]  /*2f60*/  IMAD.MOV.U32 R22, RZ, RZ, R43 ;  /* 0x000000ffff167224 */ /* 0x000fe400078e002b */
[----:B------:R-:W-:Y:S02]  /*2f70*/  IMAD R43, R26, UR19, RZ ;  /* 0x000000131a2b7c24 */ /* 0x000fe4000f8e02ff */
[----:B------:R-:W-:-:S04]  /*2f80*/  IMAD.WIDE.U32 R30, R27, UR24, RZ ;  /* 0x000000181b1e7c25 */ /* 0x000fc8000f8e00ff */
[----:B------:R-:W-:-:S04]  /*2f90*/  IMAD.WIDE.U32 R40, R26, UR22, RZ ;  /* 0x000000161a287c25 */ /* 0x000fc8000f8e00ff */
[----:B------:R-:W-:-:S04]  /*2fa0*/  IMAD.WIDE.U32 R36, P4, R26, UR23, R36 ;  /* 0x000000171a247c25 */ /* 0x000fc8000f880024 */
[C---:B------:R-:W-:Y:S02]  /*2fb0*/  IMAD R43, R27.reuse, UR18, R43 ;  /* 0x000000121b2b7c24 */ /* 0x040fe4000f8e022b */
[----:B------:R-:W-:Y:S02]  /*2fc0*/  IMAD R49, R26, UR21, RZ ;  /* 0x000000151a317c24 */ /* 0x000fe4000f8e02ff */
[----:B------:R-:W-:-:S04]  /*2fd0*/  IMAD.WIDE.U32.X R14, R27, UR19, R14, P5 ;  /* 0x000000131b0e7c25 */ /* 0x000fc8000a8e040e */
[----:B------:R-:W-:-:S04]  /*2fe0*/  IMAD.WIDE.U32 R8, R26, UR24, RZ ;  /* 0x000000181a087c25 */ /* 0x000fc8000f8e00ff */
[----:B------:R-:W-:-:S04]  /*2ff0*/  IMAD.WIDE.U32 R30, P5, R26, UR25, R30 ;  /* 0x000000191a1e7c25 */ /* 0x000fc8000f8a001e */
[----:B------:R-:W-:Y:S01]  /*3000*/  IMAD.WIDE.U32.X R22, R27, UR21, R22, P6 ;  /* 0x000000151b167c25 */ /* 0x000fe2000b0e0416 */
[----:B------:R-:W-:-:S03]  /*3010*/  IADD3 RZ, P6, PT, R41, R36, RZ ;  /* 0x0000002429ff7210 */ /* 0x000fc60007fde0ff */
[----:B------:R-:W-:Y:S02]  /*3020*/  IMAD.IADD R38, R5, 0x1, R43 ;  /* 0x0000000105267824 */ /* 0x000fe400078e022b */
[----:B------:R-:W-:-:S03]  /*3030*/  IMAD.WIDE.U32 R42, R24, UR32, RZ ;  /* 0x00000020182a7c25 */ /* 0x000fc6000f8e00ff */
[----:B------:R-:W-:Y:S01]  /*3040*/  ISETP.GE.U32.AND.EX P3, PT, R38, R33, PT, P3 ;  /* 0x000000212600720c */ /* 0x000fe20003f66130 */
[----:B------:R-:W-:Y:S01]  /*3050*/  IMAD.X R41, RZ, RZ, RZ, P4 ;  /* 0x000000ffff297224 */ /* 0x000fe200020e06ff */
[----:B------:R-:W-:Y:S01]  /*3060*/  IADD3 RZ, P4, PT, R9, R30, RZ ;  /* 0x0000001e09ff7210 */ /* 0x000fe20007f9e0ff */
[----:B------:R-:W-:Y:S02]  /*3070*/  IMAD R49, R27, UR20, R49 ;  /* 0x000000141b317c24 */ /* 0x000fe4000f8e0231 */
[----:B------:R-:W-:Y:S02]  /*3080*/  IMAD.MOV.U32 R40, RZ, RZ, R37 ;  /* 0x000000ffff287224 */ /* 0x000fe400078e0025 */
[----:B------:R-:W-:Y:S02]  /*3090*/  IMAD.IADD R30, R7, 0x1, R49 ;  /* 0x00000001071e7824 */ /* 0x000fe400078e0231 */
[----:B------:R-:W-:-:S03]  /*30a0*/  IMAD.WIDE.U32.X R8, R27, UR23, R40, P6 ;  /* 0x000000171b087c25 */ /* 0x000fc6000b0e0428 */
[----:B------:R-:W-:Y:S01]  /*30b0*/  ISETP.GE.U32.AND.EX P0, PT, R30, R35, PT, P0 ;  /* 0x000000231e00720c */ /* 0x000fe20003f06100 */
[C---:B------:R-:W-:Y:S02]  /*30c0*/  IMAD R5, R20.reuse, UR33, RZ ;  /* 0x0000002114057c24 */ /* 0x040fe4000f8e02ff */
[----:B------:R-:W-:-:S04]  /*30d0*/  IMAD.WIDE.U32 R48, R20, UR32, RZ ;  /* 0x0000002014307c25 */ /* 0x000fc8000f8e00ff */
[----:B------:R-:W-:-:S04]  /*30e0*/  IMAD.WIDE.U32 R40, P6, R20, UR33, R42 ;  /* 0x0000002114287c25 */ /* 0x000fc8000f8c002a */
[----:B------:R-:W-:-:S04]  /*30f0*/  IMAD.WIDE.U32 R36, R20, UR32, R28 ;  /* 0x0000002014247c25 */ /* 0x000fc8000f8e001c */
[C---:B------:R-:W-:Y:S02]  /*3100*/  IMAD R5, R24.reuse, UR32, R5 ;  /* 0x0000002018057c24 */ /* 0x040fe4000f8e0205 */
[----:B------:R-:W-:Y:S01]  /*3110*/  IMAD.X R33, RZ, RZ, RZ, P5 ;  /* 0x000000ffff217224 */ /* 0x000fe200028e06ff */
[----:B------:R-:W-:Y:S01]  /*3120*/  IADD3 RZ, P5, PT, R49, R40, RZ ;  /* 0x0000002831ff7210 */ /* 0x000fe20007fbe0ff */
[----:B------:R-:W-:Y:S01]  /*3130*/  IMAD.X R43, RZ, RZ, RZ, P6 ;  /* 0x000000ffff2b7224 */ /* 0x000fe200030e06ff */
[----:B------:R-:W-:Y:S01]  /*3140*/  IADD3 R12, P6, PT, R47, R36, RZ ;  /* 0x000000242f0c7210 */ /* 0x000fe20007fde0ff */
[----:B------:R-:W-:Y:S02]  /*3150*/  IMAD.MOV.U32 R42, RZ, RZ, R41 ;  /* 0x000000ffff2a7224 */ /* 0x000fe400078e0029 */
[----:B------:R-:W-:Y:S02]  /*3160*/  IMAD.IADD R7, R37, 0x1, R5 ;  /* 0x0000000125077824 */ /* 0x000fe400078e0205 */
[----:B------:R-:W-:Y:S01]  /*3170*/  IMAD.WIDE.U32.X R34, R24, UR33, R42, P5 ;  /* 0x0000002118227c25 */ /* 0x000fe2000a8e042a */
[----:B------:R-:W-:-:S03]  /*3180*/  ISETP.GE.U32.AND P5, PT, R36, R28, PT ;  /* 0x0000001c2400720c */ /* 0x000fc60003fa6070 */
[C---:B------:R-:W-:Y:S01]  /*3190*/  IMAD.X R5, R7.reuse, 0x1, R32, P6 ;  /* 0x0000000107057824 */ /* 0x040fe200030e0620 */
[----:B------:R-:W-:Y:S01]  /*31a0*/  ISETP.GE.U32.AND P6, PT, R12, R36, PT ;  /* 0x000000240c00720c */ /* 0x000fe20003fc6070 */
[----:B------:R-:W-:Y:S01]  /*31b0*/  IMAD.MOV.U32 R32, RZ, RZ, R31 ;  /* 0x000000ffff207224 */ /* 0x000fe200078e001f */
[----:B------:R-:W-:Y:S01]  /*31c0*/  ISETP.GE.U32.AND.EX P5, PT, R7, R29, PT, P5 ;  /* 0x0000001d0700720c */ /* 0x000fe20003fa6150 */
[C---:B------:R-:W-:Y:S01]  /*31d0*/  IMAD R31, R26.reuse, UR23, RZ ;  /* 0x000000171a1f7c24 */ /* 0x040fe2000f8e02ff */
[----:B------:R-:W-:Y:S01]  /*31e0*/  ISETP.GE.U32.AND.EX P6, PT, R5, R7, PT, P6 ;  /* 0x000000070500720c */ /* 0x000fe20003fc6160 */
[----:B------:R-:W-:Y:S02]  /*31f0*/  IMAD R26, R26, UR25, RZ ;  /* 0x000000191a1a7c24 */ /* 0x000fe4000f8e02ff */
[C---:B------:R-:W-:Y:S01]  /*3200*/  IMAD R37, R27.reuse, UR22, R31 ;  /* 0x000000161b257c24 */ /* 0x040fe2000f8e021f */
[----:B------:R-:W-:Y:S01]  /*3210*/  SEL R31, RZ, 0x1, P5 ;  /* 0x00000001ff1f7807 */ /* 0x000fe20002800000 */
[----:B------:R-:W-:Y:S01]  /*3220*/  IMAD R41, R27, UR24, R26 ;  /* 0x000000181b297c24 */ /* 0x000fe2000f8e021a */
[----:B------:R-:W-:Y:S01]  /*3230*/  IADD3 R28, P5, PT, R45, R4, RZ ;  /* 0x000000042d1c7210 */ /* 0x000fe20007fbe0ff */
[----:B------:R-:W-:Y:S01]  /*3240*/  IMAD.WIDE.U32.X R26, R27, UR25, R32, P4 ;  /* 0x000000191b1a7c25 */ /* 0x000fe2000a0e0420 */
[----:B------:R-:W-:-:S02]  /*3250*/  SEL R7, RZ, 0x1, P6 ;  /* 0x00000001ff077807 */ /* 0x000fc40003000000 */
[----:B------:R-:W-:Y:S01]  /*3260*/  ISETP.GE.U32.AND P4, PT, R28, R4, PT ;  /* 0x000000041c00720c */ /* 0x000fe20003f86070 */
[----:B------:R-:W-:Y:S01]  /*3270*/  IMAD.X R29, R38, 0x1, R39, P5 ;  /* 0x00000001261d7824 */ /* 0x000fe200028e0627 */
[----:B------:R-:W-:Y:S01]  /*3280*/  IADD3 R7, P5, P6, R7, R34, R31 ;  /* 0x0000002207077210 */ /* 0x000fe20007ebe01f */
[----:B------:R-:W-:Y:S02]  /*3290*/  IMAD.IADD R36, R11, 0x1, R37 ;  /* 0x000000010b247824 */ /* 0x000fe400078e0225 */
[----:B------:R-:W-:Y:S01]  /*32a0*/  IMAD R11, R20, UR35, RZ ;  /* 0x00000023140b7c24 */ /* 0x000fe2000f8e02ff */
[----:B------:R-:W-:Y:S01]  /*32b0*/  IADD3.X R31, PT, PT, RZ, R35, RZ, P5, P6 ;  /* 0x00000023ff1f7210 */ /* 0x000fe20002fec4ff */
[----:B------:R-:W-:Y:S01]  /*32c0*/  IMAD.WIDE.U32 R32, R24, UR34, RZ ;  /* 0x0000002218207c25 */ /* 0x000fe2000f8e00ff */
[----:B------:R-:W-:Y:S02]  /*32d0*/  ISETP.GE.U32.AND.EX P6, PT, R29, R38, PT, P4 ;  /* 0x000000261d00720c */ /* 0x000fe40003fc6140 */
[----:B------:R-:W-:Y:S01]  /*32e0*/  ISETP.GE.U32.AND.EX P1, PT, R36, R13, PT, P1 ;  /* 0x0000000d2400720c */ /* 0x000fe20003f26110 */
[----:B------:R-:W-:Y:S01]  /*32f0*/  IMAD.WIDE.U32 R38, R20, UR34, R16 ;  /* 0x0000002214267c25 */ /* 0x000fe2000f8e0010 */
[----:B------:R-:W-:-:S03]  /*3300*/  SEL R13, RZ, 0x1, P6 ;  /* 0x00000001ff0d7807 */ /* 0x000fc60003000000 */
[----:B------:R-:W-:Y:S01]  /*3310*/  IMAD R11, R24, UR34, R11 ;  /* 0x00000022180b7c24 */ /* 0x000fe2000f8e020b */
[----:B------:R-:W-:Y:S01]  /*3320*/  IADD3 R4, P6, PT, R7, R38, RZ ;  /* 0x0000002607047210 */ /* 0x000fe20007fde0ff */
[----:B------:R-:W-:Y:S01]  /*3330*/  IMAD.IADD R34, R19, 0x1, R41 ;  /* 0x0000000113227824 */ /* 0x000fe200078e0229 */
[----:B------:R-:W-:Y:S01]  /*3340*/  SEL R19, RZ, 0x1, P3 ;  /* 0x00000001ff137807 */ /* 0x000fe20001800000 */
[----:B------:R-:W-:Y:S01]  /*3350*/  IMAD.WIDE.U32 R32, P4, R20, UR35, R32 ;  /* 0x0000002314207c25 */ /* 0x000fe2000f880020 */
[----:B------:R-:W-:Y:S02]  /*3360*/  ISETP.GE.U32.AND P3, PT, R38, R16, PT ;  /* 0x000000102600720c */ /* 0x000fe40003f66070 */
[----:B------:R-:W-:Y:S01]  /*3370*/  ISETP.GE.U32.AND.EX P2, PT, R34, R25, PT, P2 ;  /* 0x000000192200720c */ /* 0x000fe20003f46120 */
[----:B------:R-:W-:Y:S02]  /*3380*/  IMAD.IADD R16, R39, 0x1, R11 ;  /* 0x0000000127107824 */ /* 0x000fe400078e020b */
[----:B------:R-:W-:-:S03]  /*3390*/  IMAD.WIDE.U32 R40, R20, UR34, RZ ;  /* 0x0000002214287c25 */ /* 0x000fc6000f8e00ff */
[----:B------:R-:W-:Y:S01]  /*33a0*/  ISETP.GE.U32.AND.EX P3, PT, R16, R17, PT, P3 ;  /* 0x000000111000720c */ /* 0x000fe20003f66130 */
[----:B------:R-:W-:Y:S01]  /*33b0*/  IMAD.X R45, RZ, RZ, RZ, P4 ;  /* 0x000000ffff2d7224 */ /* 0x000fe200020e06ff */
[----:B------:R-:W-:Y:S01]  /*33c0*/  ISETP.GE.U32.AND P4, PT, R4, R38, PT ;  /* 0x000000260400720c */ /* 0x000fe20003f86070 */
[----:B------:R-:W-:Y:S01]  /*33d0*/  IMAD.X R31, R16, 0x1, R31, P6 ;  /* 0x00000001101f7824 */ /* 0x000fe200030e061f */
[----:B------:R-:W-:Y:S01]  /*33e0*/  IADD3 RZ, P5, PT, R41, R32, RZ ;  /* 0x0000002029ff7210 */ /* 0x000fe20007fbe0ff */
[----:B------:R-:W-:Y:S01]  /*33f0*/  IMAD.WIDE.U32 R42, R24, UR36, RZ ;  /* 0x00000024182a7c25 */ /* 0x000fe2000f8e00ff */
[----:B------:R-:W-:Y:S02]  /*3400*/  SEL R11, RZ, 0x1, P3 ;  /* 0x00000001ff0b7807 */ /* 0x000fe40001800000 */
[----:B------:R-:W-:Y:S01]  /*3410*/  ISETP.GE.U32.AND.EX P4, PT, R31, R16, PT, P4 ;  /* 0x000000101f00720c */ /* 0x000fe20003f86140 */
[----:B------:R-:W-:Y:S02]  /*3420*/  IMAD.MOV.U32 R44, RZ, RZ, R33 ;  /* 0x000000ffff2c7224 */ /* 0x000fe400078e0021 */
[----:B------:R-:W-:Y:S01]  /*3430*/  IMAD.WIDE.U32 R38, P6, R20, UR37, R42 ;  /* 0x0000002514267c25 */ /* 0x000fe2000f8c002a */
[----:B------:R-:W-:-:S02]  /*3440*/  SEL R7, RZ, 0x1, P4 ;  /* 0x00000001ff077807 */ /* 0x000fc40002000000 */
[----:B------:R-:W-:Y:S01]  /*3450*/  IADD3 R13, P3, P4, R13, R14, R19 ;  /* 0x0000000e0d0d7210 */ /* 0x000fe20007c7e013 */
[----:B------:R-:W-:Y:S01]  /*3460*/  IMAD.WIDE.U32.X R16, R24, UR35, R44, P5 ;  /* 0x0000002318107c25 */ /* 0x000fe2000a8e042c */
[----:B------:R-:W-:Y:S02]  /*3470*/  SEL R14, RZ, 0x1, P0 ;  /* 0x00000001ff0e7807 */ /* 0x000fe40000000000 */
[----:B------:R-:W-:Y:S01]  /*3480*/  IADD3.X R19, PT, PT, RZ, R15, RZ, P3, P4 ;  /* 0x0000000fff137210 */ /* 0x000fe20001fe84ff */
[----:B------:R-:W-:-:S04]  /*3490*/  IMAD.WIDE.U32 R40, R20, UR36, RZ ;  /* 0x0000002414287c25 */ /* 0x000fc8000f8e00ff */
[----:B------:R-:W-:Y:S01]  /*34a0*/  IMAD.X R33, RZ, RZ, RZ, P6 ;  /* 0x000000ffff217224 */ /* 0x000fe200030e06ff */
[----:B------:R-:W-:Y:S01]  /*34b0*/  IADD3 R7, P4, P6, R7, R16, R11 ;  /* 0x0000001007077210 */ /* 0x000fe20007e9e00b */
[C---:B------:R-:W-:Y:S01]  /*34c0*/  IMAD R11, R20.reuse, UR37, RZ ;  /* 0x00000025140b7c24 */ /* 0x040fe2000f8e02ff */
[----:B------:R-:W-:Y:S01]  /*34d0*/  IADD3 RZ, P5, PT, R41, R38, RZ ;  /* 0x0000002629ff7210 */ /* 0x000fe20007fbe0ff */
[----:B------:R-:W-:Y:S01]  /*34e0*/  IMAD.WIDE.U32 R40, R20, UR36, R28 ;  /* 0x0000002414287c25 */ /* 0x000fe2000f8e001c */
[----:B------:R-:W-:Y:S02]  /*34f0*/  IADD3.X R15, PT, PT, RZ, R17, RZ, P4, P6 ;  /* 0x00000011ff0f7210 */ /* 0x000fe400027ec4ff */
[----:B------:R-:W-:Y:S01]  /*3500*/  IADD3 R38, P0, PT, R13, R6, RZ ;  /* 0x000000060d267210 */ /* 0x000fe20007f1e0ff */
[----:B------:R-:W-:Y:S01]  /*3510*/  IMAD R11, R24, UR36, R11 ;  /* 0x00000024180b7c24 */ /* 0x000fe2000f8e020b */
[----:B------:R-:W-:Y:S01]  /*3520*/  ISETP.GE.U32.AND P3, PT, R40, R28, PT ;  /* 0x0000001c2800720c */ /* 0x000fe20003f66070 */
[----:B------:R-:W-:Y:S01]  /*3530*/  IMAD.MOV.U32 R32, RZ, RZ, R39 ;  /* 0x000000ffff207224 */ /* 0x000fe200078e0027 */
[----:B------:R-:W-:Y:S01]  /*3540*/  IADD3 R16, P6, PT, R7, R40, RZ ;  /* 0x0000002807107210 */ /* 0x000fe20007fde0ff */
[----:B------:R-:W-:Y:S01]  /*3550*/  IMAD.IADD R28, R41, 0x1, R11 ;  /* 0x00000001291c7824 */ /* 0x000fe200078e020b */
[----:B------:R-:W-:Y:S01]  /*3560*/  ISETP.GE.U32.AND P4, PT, R38, R6, PT ;  /* 0x000000062600720c */ /* 0x000fe20003f86070 */
[----:B------:R-:W-:Y:S01]  /*3570*/  IMAD.X R39, R30, 0x1, R19, P0 ;  /* 0x000000011e277824 */ /* 0x000fe200000e0613 */
[----:B------:R-:W-:Y:S01]  /*3580*/  ISETP.GE.U32.AND P0, PT, R16, R40, PT ;  /* 0x000000281000720c */ /* 0x000fe20003f06070 */
[C---:B------:R-:W-:Y:S01]  /*3590*/  IMAD.X R15, R28.reuse, 0x1, R15, P6 ;  /* 0x000000011c0f7824 */ /* 0x040fe200030e060f */
[----:B------:R-:W-:Y:S01]  /*35a0*/  ISETP.GE.U32.AND.EX P3, PT, R28, R29, PT, P3 ;  /* 0x0000001d1c00720c */ /* 0x000fe20003f66130 */
[----:B------:R-:W-:Y:S01]  /*35b0*/  IMAD.WIDE.U32 R42, R24, UR38, RZ ;  /* 0x00000026182a7c25 */ /* 0x000fe2000f8e00ff */
[----:B------:R-:W-:-:S02]  /*35c0*/  ISETP.GE.U32.AND.EX P4, PT, R39, R30, PT, P4 ;  /* 0x0000001e2700720c */ /* 0x000fc40003f86140 */
[----:B------:R-:W-:Y:S01]  /*35d0*/  ISETP.GE.U32.AND.EX P0, PT, R15, R28, PT, P0 ;  /* 0x0000001c0f00720c */ /* 0x000fe20003f06100 */
[C---:B------:R-:W-:Y:S01]  /*35e0*/  IMAD.WIDE.U32 R28, R20.reuse, UR38, RZ ;  /* 0x00000026141c7c25 */ /* 0x040fe2000f8e00ff */
[----:B------:R-:W-:Y:S02]  /*35f0*/  SEL R13, RZ, 0x1, P3 ;  /* 0x00000001ff0d7807 */ /* 0x000fe40001800000 */
[----:B------:R-:W-:Y:S01]  /*3600*/  SEL R11, RZ, 0x1, P0 ;  /* 0x00000001ff0b7807 */ /* 0x000fe20000000000 */
[----:B------:R-:W-:Y:S01]  /*3610*/  IMAD.WIDE.U32 R40, P6, R20, UR39, R42 ;  /* 0x0000002714287c25 */ /* 0x000fe2000f8c002a */
[----:B------:R-:W-:-:S03]  /*3620*/  SEL R17, RZ, 0x1, P4 ;  /* 0x00000001ff117807 */ /* 0x000fc60002000000 */
[----:B------:R-:W-:Y:S01]  /*3630*/  IMAD.WIDE.U32.X R32, R24, UR37, R32, P5 ;  /* 0x0000002518207c25 */ /* 0x000fe2000a8e0420 */
[----:B------:R-:W-:Y:S02]  /*3640*/  IADD3 RZ, P4, PT, R29, R40, RZ ;  /* 0x000000281dff7210 */ /* 0x000fe40007f9e0ff */
[----:B------:R-:W-:Y:S01]  /*3650*/  IADD3 R17, P0, P3, R17, R22, R14 ;  /* 0x0000001611117210 */ /* 0x000fe20007b1e00e */
[C---:B------:R-:W-:Y:S02]  /*3660*/  IMAD R19, R20.reuse, UR39, RZ ;  /* 0x0000002714137c24 */ /* 0x040fe4000f8e02ff */
[----:B------:R-:W-:Y:S01]  /*3670*/  IMAD.X R7, RZ, RZ, RZ, P6 ;  /* 0x000000ffff077224 */ /* 0x000fe200030e06ff */
[----:B------:R-:W-:Y:S01]  /*3680*/  IADD3 R11, P5, P6, R11, R32, R13 ;  /* 0x000000200b0b7210 */ /* 0x000fe20007ebe00d */
[----:B------:R-:W-:Y:S01]  /*3690*/  IMAD.WIDE.U32 R28, R20, UR38, R38 ;  /* 0x00000026141c7c25 */ /* 0x000fe2000f8e0026 */
[----:B------:R-:W-:Y:S02]  /*36a0*/  IADD3.X R13, PT, PT, RZ, R23, RZ, P0, P3 ;  /* 0x00000017ff0d7210 */ /* 0x000fe400007e64ff */
[----:B------:R-:W-:Y:S01]  /*36b0*/  IADD3.X R14, PT, PT, RZ, R33, RZ, P5, P6 ;  /* 0x00000021ff0e7210 */ /* 0x000fe20002fec4ff */
[----:B------:R-:W-:Y:S01]  /*36c0*/  IMAD R19, R24, UR38, R19 ;  /* 0x0000002618137c24 */ /* 0x000fe2000f8e0213 */
[----:B------:R-:W-:Y:S01]  /*36d0*/  IADD3 R32, P5, PT, R11, R28, RZ ;  /* 0x0000001c0b207210 */ /* 0x000fe20007fbe0ff */
[----:B------:R-:W-:Y:S01]  /*36e0*/  IMAD.MOV.U32 R6, RZ, RZ, R41 ;  /* 0x000000ffff067224 */ /* 0x000fe200078e0029 */
[----:B------:R-:W-:Y:S01]  /*36f0*/  ISETP.GE.U32.AND P0, PT, R28, R38, PT ;  /* 0x000000261c00720c */ /* 0x000fe20003f06070 */
[----:B------:R-:W-:Y:S01]  /*3700*/  IMAD.IADD R11, R29, 0x1, R19 ;  /* 0x000000011d0b7824 */ /* 0x000fe200078e0213 */
[----:B------:R-:W-:Y:S01]  /*3710*/  ISETP.GE.U32.AND P3, PT, R32, R28, PT ;  /* 0x0000001c2000720c */ /* 0x000fe20003f66070 */
[----:B------:R-:W-:-:S03]  /*3720*/  IMAD.WIDE.U32 R42, R24, UR40, RZ ;  /* 0x00000028182a7c25 */ /* 0x000fc6000f8e00ff */
[C---:B------:R-:W-:Y:S01]  /*3730*/  ISETP.GE.U32.AND.EX P0, PT, R11.reuse, R39, PT, P0 ;  /* 0x000000270b00720c */ /* 0x040fe20003f06100 */
[----:B------:R-:W-:Y:S02]  /*3740*/  IMAD.X R33, R11, 0x1, R14, P5 ;  /* 0x000000010b217824 */ /* 0x000fe400028e060e */
[----:B------:R-:W-:Y:S01]  /*3750*/  IMAD.WIDE.U32.X R28, R24, UR39, R6, P4 ;  /* 0x00000027181c7c25 */ /* 0x000fe2000a0e0406 */
[----:B------:R-:W-:Y:S02]  /*3760*/  IADD3 R6, P5, PT, R17, R10, RZ ;  /* 0x0000000a11067210 */ /* 0x000fe40007fbe0ff */
[----:B------:R-:W-:Y:S01]  /*3770*/  ISETP.GE.U32.AND.EX P3, PT, R33, R11, PT, P3 ;  /* 0x0000000b2100720c */ /* 0x000fe20003f66130 */
[----:B------:R-:W-:Y:S01]  /*3780*/  IMAD.WIDE.U32 R40, R20, UR40, RZ ;  /* 0x0000002814287c25 */ /* 0x000fe2000f8e00ff */
[----:B------:R-:W-:-:S03]  /*3790*/  SEL R14, RZ, 0x1, P0 ;  /* 0x00000001ff0e7807 */ /* 0x000fc60000000000 */
[----:B------:R-:W-:-:S04]  /*37a0*/  IMAD.WIDE.U32 R22, P6, R20, UR41, R42 ;  /* 0x0000002914167c25 */ /* 0x000fc8000f8c002a */
[----:B------:R-:W-:Y:S01]  /*37b0*/  IMAD.X R7, R36, 0x1, R13, P5 ;  /* 0x0000000124077824 */ /* 0x000fe200028e060d */
[----:B------:R-:W-:Y:S01]  /*37c0*/  ISETP.GE.U32.AND P5, PT, R6, R10, PT ;  /* 0x0000000a0600720c */ /* 0x000fe20003fa6070 */
[C---:B------:R-:W-:Y:S01]  /*37d0*/  IMAD R17, R20.reuse, UR41, RZ ;  /* 0x0000002914117c24 */ /* 0x040fe2000f8e02ff */
[----:B------:R-:W-:Y:S01]  /*37e0*/  SEL R13, RZ, 0x1, P3 ;  /* 0x00000001ff0d7807 */ /* 0x000fe20001800000 */
[----:B------:R-:W-:Y:S01]  /*37f0*/  IMAD.MOV.U32 R10, RZ, RZ, R23 ;  /* 0x000000ffff0a7224 */ /* 0x000fe200078e0017 */
[----:B------:R-:W-:Y:S01]  /*3800*/  IADD3 RZ, P4, PT, R41, R22, RZ ;  /* 0x0000001629ff7210 */ /* 0x000fe20007f9e0ff */
[----:B------:R-:W-:Y:S01]  /*3810*/  IMAD.WIDE.U32 R22, R20, UR40, R6 ;  /* 0x0000002814167c25 */ /* 0x000fe2000f8e0006 */
[----:B------:R-:W-:Y:S02]  /*3820*/  ISETP.GE.U32.AND.EX P0, PT, R7, R36, PT, P5 ;  /* 0x000000240700720c */ /* 0x000fe40003f06150 */
[----:B------:R-:W-:Y:S01]  /*3830*/  IADD3 R13, P3, P5, R13, R28, R14 ;  /* 0x0000001c0d0d7210 */ /* 0x000fe20007d7e00e */
[----:B------:R-:W-:Y:S01]  /*3840*/  IMAD R19, R24, UR40, R17 ;  /* 0x0000002818137c24 */ /* 0x000fe2000f8e0211 */
[----:B------:R-:W-:Y:S01]  /*3850*/  SEL R14, RZ, 0x1, P1 ;  /* 0x00000001ff0e7807 */ /* 0x000fe20000800000 */
[----:B------:R-:W-:Y:S01]  /*3860*/  IMAD.X R11, RZ, RZ, RZ, P6 ;  /* 0x000000ffff0b7224 */ /* 0x000fe200030e06ff */
[----:B------:R-:W-:-:S02]  /*3870*/  SEL R17, RZ, 0x1, P0 ;  /* 0x00000001ff117807 */ /* 0x000fc40000000000 */
[----:B------:R-:W-:Y:S01]  /*3880*/  IADD3.X R28, PT, PT, RZ, R29, RZ, P3, P5 ;  /* 0x0000001dff1c7210 */ /* 0x000fe20001fea4ff */
[----:B------:R-:W-:Y:S01]  /*3890*/  IMAD.WIDE.U32.X R36, R24, UR41, R10, P4 ;  /* 0x0000002918247c25 */ /* 0x000fe2000a0e040a */
[----:B------:R-:W-:Y:S02]  /*38a0*/  IADD3 R30, P6, PT, R13, R22, RZ ;  /* 0x000000160d1e7210 */ /* 0x000fe40007fde0ff */
[----:B------:R-:W-:Y:S01]  /*38b0*/  IADD3 R17, P3, P5, R17, R8, R14 ;  /* 0x0000000811117210 */ /* 0x000fe20007d7e00e */
[----:B------:R-:W-:Y:S01]  /*38c0*/  IMAD.IADD R13, R23, 0x1, R19 ;  /* 0x00000001170d7824 */ /* 0x000fe200078e0213 */
[----:B------:R-:W-:Y:S02]  /*38d0*/  ISETP.GE.U32.AND P1, PT, R22, R6, PT ;  /* 0x000000061600720c */ /* 0x000fe40003f26070 */
[----:B------:R-:W-:Y:S01]  /*38e0*/  ISETP.GE.U32.AND P0, PT, R30, R22, PT ;  /* 0x000000161e00720c */ /* 0x000fe20003f06070 */
[----:B------:R-:W-:Y:S01]  /*38f0*/  IMAD.X R35, R13, 0x1, R28, P6 ;  /* 0x000000010d237824 */ /* 0x000fe200030e061c */
[----:B------:R-:W-:Y:S01]  /*3900*/  IADD3.X R19, PT, PT, RZ, R9, RZ, P3, P5 ;  /* 0x00000009ff137210 */ /* 0x000fe20001fea4ff */
[----:B------:R-:W-:Y:S01]  /*3910*/  IMAD.WIDE.U32 R28, R24, UR42, RZ ;  /* 0x0000002a181c7c25 */ /* 0x000fe2000f8e00ff */
[----:B------:R-:W-:-:S02]  /*3920*/  IADD3 R6, P3, PT, R17, R18, RZ ;  /* 0x0000001211067210 */ /* 0x000fc40007f7e0ff */
[----:B------:R-:W-:Y:S01]  /*3930*/  ISETP.GE.U32.AND.EX P1, PT, R13, R7, PT, P1 ;  /* 0x000000070d00720c */ /* 0x000fe20003f26110 */
[----:B------:R-:W-:Y:S01]  /*3940*/  IMAD.WIDE.U32 R8, R20, UR42, RZ ;  /* 0x0000002a14087c25 */ /* 0x000fe2000f8e00ff */
[----:B------:R-:W-:Y:S02]  /*3950*/  ISETP.GE.U32.AND.EX P0, PT, R35, R13, PT, P0 ;  /* 0x0000000d2300720c */ /* 0x000fe40003f06100 */
[----:B------:R-:W-:Y:S01]  /*3960*/  SEL R8, RZ, 0x1, P1 ;  /* 0x00000001ff087807 */ /* 0x000fe20000800000 */
[----:B------:R-:W-:Y:S01]  /*3970*/  IMAD.X R7, R34, 0x1, R19, P3 ;  /* 0x0000000122077824 */ /* 0x000fe200018e0613 */
[----:B------:R-:W-:Y:S01]  /*3980*/  SEL R13, RZ, 0x1, P0 ;  /* 0x00000001ff0d7807 */ /* 0x000fe20000000000 */
[C---:B------:R-:W-:Y:S02]  /*3990*/  IMAD R17, R20.reuse, UR43, RZ ;  /* 0x0000002b14117c24 */ /* 0x040fe4000f8e02ff */
[----:B------:R-:W-:Y:S01]  /*39a0*/  IMAD.WIDE.U32 R28, P5, R20, UR43, R28 ;  /* 0x0000002b141c7c25 */ /* 0x000fe2000f8a001c */
[----:B------:R-:W-:-:S03]  /*39b0*/  IADD3 R13, P0, P1, R13, R36, R8 ;  /* 0x000000240d0d7210 */ /* 0x000fc6000791e008 */
[----:B------:R-:W-:Y:S01]  /*39c0*/  IMAD.WIDE.U32 R22, R20, UR42, R6 ;  /* 0x0000002a14167c25 */ /* 0x000fe2000f8e0006 */
[----:B------:R-:W-:Y:S02]  /*39d0*/  IADD3.X R37, PT, PT, RZ, R37, RZ, P0, P1 ;  /* 0x00000025ff257210 */ /* 0x000fe400007e24ff */
[----:B------:R-:W-:Y:S01]  /*39e0*/  ISETP.GE.U32.AND P1, PT, R6, R18, PT ;  /* 0x000000120600720c */ /* 0x000fe20003f26070 */
[----:B------:R-:W-:Y:S01]  /*39f0*/  IMAD R17, R24, UR42, R17 ;  /* 0x0000002a18117c24 */ /* 0x000fe2000f8e0211 */
[----:B------:R-:W-:Y:S01]  /*3a00*/  ISETP.GE.U32.AND P3, PT, R22, R6, PT ;  /* 0x000000061600720c */ /* 0x000fe20003f66070 */
[----:B------:R-:W-:Y:S01]  /*3a10*/  IMAD.X R11, RZ, RZ, RZ, P5 ;  /* 0x000000ffff0b7224 */ /* 0x000fe200028e06ff */
[----:B------:R-:W-:Y:S01]  /*3a20*/  IADD3 R14, P5, PT, R13, R22, RZ ;  /* 0x000000160d0e7210 */ /* 0x000fe20007fbe0ff */
[----:B------:R-:W-:Y:S01]  /*3a30*/  IMAD.IADD R8, R23, 0x1, R17 ;  /* 0x0000000117087824 */ /* 0x000fe200078e0211 */
[----:B------:R-:W-:Y:S01]  /*3a40*/  IADD3 RZ, P4, PT, R9, R28, RZ ;  /* 0x0000001c09ff7210 */ /* 0x000fe20007f9e0ff */
[----:B------:R-:W-:Y:S01]  /*3a50*/  IMAD.MOV.U32 R10, RZ, RZ, R29 ;  /* 0x000000ffff0a7224 */ /* 0x000fe200078e001d */
[----:B------:R-:W-:Y:S01]  /*3a60*/  ISETP.GE.U32.AND P0, PT, R14, R22, PT ;  /* 0x000000160e00720c */ /* 0x000fe20003f06070 */
[----:B------:R-:W-:Y:S01]  /*3a70*/  IMAD.X R13, R8, 0x1, R37, P5 ;  /* 0x00000001080d7824 */ /* 0x000fe200028e0625 */
[----:B------:R-:W-:Y:S01]  /*3a80*/  ISETP.GE.U32.AND.EX P1, PT, R7, R34, PT, P1 ;  /* 0x000000220700720c */ /* 0x000fe20003f26110 */
[----:B------:R-:W-:Y:S01]  /*3a90*/  IMAD.WIDE.U32.X R10, R24, UR43, R10, P4 ;  /* 0x0000002b180a7c25 */ /* 0x000fe2000a0e040a */
[----:B------:R-:W-:-:S02]  /*3aa0*/  ISETP.GE.U32.AND.EX P3, PT, R8, R7, PT, P3 ;  /* 0x000000070800720c */ /* 0x000fc40003f66130 */
[----:B------:R-:W-:Y:S02]  /*3ab0*/  ISETP.GE.U32.AND.EX P0, PT, R13, R8, PT, P0 ;  /* 0x000000080d00720c */ /* 0x000fe40003f06100 */
[----:B------:R-:W-:Y:S02]  /*3ac0*/  SEL R6, RZ, 0x1, P2 ;  /* 0x00000001ff067807 */ /* 0x000fe40001000000 */
        /* <DEDUP_REMOVED lines=68> */
.L_x_9:
[----:B------:R-:W-:-:S04]  /*3f10*/  ISETP.GT.U32.AND P0, PT, R9, R6, PT ;  /* 0x000000060900720c */ /* 0x000fc80003f04070 */
[----:B------:R-:W-:-:S13]  /*3f20*/  ISETP.GT.U32.AND.EX P0, PT, R8, R7, PT, P0 ;  /* 0x000000070800720c */ /* 0x000fda0003f04100 */
[----:B------:R-:W-:Y:S05]  /*3f30*/  @!P0 BREAK.RELIABLE B1 ;  /* 0x0000000000018942 */ /* 0x000fea0003800100 */
[----:B------:R-:W-:Y:S05]  /*3f40*/  @!P0 BRA `(.L_x_11) ;  /* 0x0000000000e88947 */ /* 0x000fea0003800000 */
.L_x_10:
[----:B------:R-:W-:Y:S05]  /*3f50*/  BSYNC.RELIABLE B1 ;  /* 0x0000000000017941 */ /* 0x000fea0003800100 */
.L_x_8:
[----:B------:R-:W-:Y:S01]  /*3f60*/  ISETP.GE.U32.AND P0, PT, R0, UR28, PT ;  /* 0x0000001c00007c0c */ /* 0x000fe2000bf06070 */
[----:B------:R-:W-:Y:S01]  /*3f70*/  IMAD.U32 R6, RZ, RZ, UR31 ;  /* 0x0000001fff067e24 */ /* 0x000fe2000f8e00ff */
[C---:B------:R-:W-:Y:S01]  /*3f80*/  ISETP.EQ.U32.AND P1, PT, R12.reuse, UR30, PT ;  /* 0x0000001e0c007c0c */ /* 0x040fe2000bf22070 */
[----:B------:R-:W-:Y:S01]  /*3f90*/  IMAD.U32 R8, RZ, RZ, UR33 ;  /* 0x00000021ff087e24 */ /* 0x000fe2000f8e00ff */
[----:B------:R-:W-:Y:S01]  /*3fa0*/  ISETP.GE.U32.AND.EX P0, PT, R21, UR29, PT, P0 ;  /* 0x0000001d15007c0c */ /* 0x000fe2000bf06100 */
[----:B------:R-:W-:Y:S01]  /*3fb0*/  IMAD.U32 R10, RZ, RZ, UR41 ;  /* 0x00000029ff0a7e24 */ /* 0x000fe2000f8e00ff */
[----:B------:R-:W-:Y:S01]  /*3fc0*/  ISETP.LT.U32.AND P2, PT, R12, UR30, PT ;  /* 0x0000001e0c007c0c */ /* 0x000fe2000bf41070 */
[----:B------:R-:W-:Y:S01]  /*3fd0*/  IMAD.U32 R18, RZ, RZ, UR43 ;  /* 0x0000002bff127e24 */ /* 0x000fe2000f8e00ff */
        /* <DEDUP_REMOVED lines=12> */
[----:B------:R-:W-:Y:S02]  /*40a0*/  ISETP.LT.U32.AND P3, PT, R32, UR36, PT ;  /* 0x0000002420007c0c */ /* 0x000fe4000bf61070 */
[----:B------:R-:W-:-:S02]  /*40b0*/  ISETP.EQ.AND.EX P6, PT, R33, UR37, P0, P6 ;  /* 0x0000002521007c0c */ /* 0x000fc400087c2360 */
[----:B------:R-:W-:Y:S02]  /*40c0*/  IADD3 R12, P5, P4, R12, -UR30, -R7 ;  /* 0x8000001e0c0c7c10 */ /* 0x000fe4000fcbe807 */
[----:B------:R-:W-:Y:S02]  /*40d0*/  SEL R7, RZ, 0x1, !P1 ;  /* 0x00000001ff077807 */ /* 0x000fe40004800000 */
[----:B------:R-:W-:Y:S02]  /*40e0*/  ISETP.EQ.U32.AND P1, PT, R30, UR38, PT ;  /* 0x000000261e007c0c */ /* 0x000fe4000bf22070 */
[----:B------:R-:W-:Y:S02]  /*40f0*/  ISETP.LT.U32.OR.EX P3, PT, R33, UR37, P6, P3 ;  /* 0x0000002521007c0c */ /* 0x000fe4000b761530 */
[----:B------:R-:W-:Y:S02]  /*4100*/  IADD3.X R6, PT, PT, R5, -0x1, ~R6, P5, P4 ;  /* 0xffffffff05067810 */ /* 0x000fe40002fe8c06 */
[----:B------:R-:W-:-:S02]  /*4110*/  IADD3 R4, P4, P5, R4, -UR32, -R7 ;  /* 0x8000002004047c10 */ /* 0x000fc4000fd9e807 */
[----:B------:R-:W-:Y:S02]  /*4120*/  SEL R5, RZ, 0x1, !P2 ;  /* 0x00000001ff057807 */ /* 0x000fe40005000000 */
[----:B------:R-:W-:Y:S02]  /*4130*/  ISETP.LT.U32.AND P2, PT, R30, UR38, PT ;  /* 0x000000261e007c0c */ /* 0x000fe4000bf41070 */
[----:B------:R-:W-:Y:S02]  /*4140*/  ISETP.EQ.AND.EX P1, PT, R35, UR39, P3, P1 ;  /* 0x0000002723007c0c */ /* 0x000fe40009f22310 */
[----:B------:R-:W-:Y:S01]  /*4150*/  IADD3.X R31, PT, PT, R31, -0x1, ~R8, P4, P5 ;  /* 0xffffffff1f1f7810 */ /* 0x000fe200027eac08 */
[----:B------:R-:W-:Y:S01]  /*4160*/  IMAD.U32 R8, RZ, RZ, UR35 ;  /* 0x00000023ff087e24 */ /* 0x000fe2000f8e00ff */
[----:B------:R-:W-:Y:S02]  /*4170*/  ISETP.EQ.U32.AND P4, PT, R14, UR40, PT ;  /* 0x000000280e007c0c */ /* 0x000fe4000bf82070 */
[----:B------:R-:W-:-:S02]  /*4180*/  ISETP.LT.U32.OR.EX P1, PT, R35, UR39, P1, P2 ;  /* 0x0000002723007c0c */ /* 0x000fc40008f21520 */
[----:B------:R-:W-:Y:S02]  /*4190*/  IADD3 R16, P6, P5, R16, -UR34, -R5 ;  /* 0x8000002210107c10 */ /* 0x000fe4000fdde805 */
[----:B------:R-:W-:Y:S02]  /*41a0*/  SEL R5, RZ, 0x1, !P0 ;  /* 0x00000001ff057807 */ /* 0x000fe40004000000 */
[----:B------:R-:W-:Y:S02]  /*41b0*/  ISETP.LT.U32.AND P0, PT, R14, UR40, PT ;  /* 0x000000280e007c0c */ /* 0x000fe4000bf01070 */
[----:B------:R-:W-:Y:S02]  /*41c0*/  ISETP.EQ.AND.EX P4, PT, R13, UR41, P1, P4 ;  /* 0x000000290d007c0c */ /* 0x000fe40008f82340 */
[----:B------:R-:W-:Y:S01]  /*41d0*/  IADD3.X R15, PT, PT, R15, -0x1, ~R8, P6, P5 ;  /* 0xffffffff0f0f7810 */ /* 0x000fe200037eac08 */
[----:B------:R-:W-:Y:S01]  /*41e0*/  IMAD.U32 R8, RZ, RZ, UR37 ;  /* 0x00000025ff087e24 */ /* 0x000fe2000f8e00ff */
[----:B------:R-:W-:-:S02]  /*41f0*/  ISETP.LT.U32.OR.EX P0, PT, R13, UR41, P4, P0 ;  /* 0x000000290d007c0c */ /* 0x000fc4000a701500 */
[----:B------:R-:W-:Y:S02]  /*4200*/  IADD3 R32, P2, P5, R32, -UR36, -R5 ;  /* 0x8000002420207c10 */ /* 0x000fe4000fd5e805 */
[----:B------:R-:W-:Y:S02]  /*4210*/  SEL R9, RZ, 0x1, !P3 ;  /* 0x00000001ff097807 */ /* 0x000fe40005800000 */
[----:B------:R-:W-:Y:S02]  /*4220*/  SEL R7, RZ, 0x1, !P1 ;  /* 0x00000001ff077807 */ /* 0x000fe40004800000 */
[----:B------:R-:W-:Y:S02]  /*4230*/  SEL R5, RZ, 0x1, !P0 ;  /* 0x00000001ff057807 */ /* 0x000fe40004000000 */
[----:B------:R-:W-:Y:S01]  /*4240*/  IADD3.X R33, PT, PT, R33, -0x1, ~R8, P2, P5 ;  /* 0xffffffff21217810 */ /* 0x000fe200017eac08 */
[----:B------:R-:W-:Y:S01]  /*4250*/  IMAD.U32 R8, RZ, RZ, UR39 ;  /* 0x00000027ff087e24 */ /* 0x000fe2000f8e00ff */
[----:B------:R-:W-:-:S02]  /*4260*/  IADD3 R30, P1, P2, R30, -UR38, -R9 ;  /* 0x800000261e1e7c10 */ /* 0x000fc4000fa3e809 */
[----:B------:R-:W-:Y:S02]  /*4270*/  IADD3 R14, P3, P4, R14, -UR40, -R7 ;  /* 0x800000280e0e7c10 */ /* 0x000fe4000fc7e807 */
[----:B------:R-:W-:Y:S01]  /*4280*/  IADD3 R22, P5, P6, R22, -UR42, -R5 ;  /* 0x8000002a16167c10 */ /* 0x000fe2000febe805 */
[----:B------:R-:W-:Y:S01]  /*4290*/  IMAD.MOV.U32 R5, RZ, RZ, R6 ;  /* 0x000000ffff057224 */ /* 0x000fe200078e0006 */
[----:B------:R-:W-:Y:S02]  /*42a0*/  IADD3 R0, P0, PT, R0, -UR28, RZ ;  /* 0x8000001c00007c10 */ /* 0x000fe4000ff1e0ff */
[----:B------:R-:W-:Y:S02]  /*42b0*/  IADD3.X R35, PT, PT, R35, -0x1, ~R8, P1, P2 ;  /* 0xffffffff23237810 */ /* 0x000fe40000fe4c08 */
[----:B------:R-:W-:Y:S02]  /*42c0*/  IADD3.X R21, PT, PT, R21, ~UR29, RZ, P0, !PT ;  /* 0x8000001d15157c10 */ /* 0x000fe400087fe4ff */
[----:B------:R-:W-:-:S02]  /*42d0*/  IADD3.X R13, PT, PT, R13, -0x1, ~R10, P3, P4 ;  /* 0xffffffff0d0d7810 */ /* 0x000fc40001fe8c0a */
[----:B------:R-:W-:-:S07]  /*42e0*/  IADD3.X R25, PT, PT, R25, -0x1, ~R18, P5, P6 ;  /* 0xffffffff19197810 */ /* 0x000fce0002fecc12 */
.L_x_11:
[----:B------:R-:W-:Y:S05]  /*42f0*/  BSYNC.RECONVERGENT B2 ;  /* 0x0000000000027941 */ /* 0x000fea0003800200 */
.L_x_7:
[----:B------:R-:W-:Y:S05]  /*4300*/  WARPSYNC.ALL ;  /* 0x0000000000007948 */ /* 0x000fea0003800000 */
[----:B------:R-:W-:Y:S01]  /*4310*/  IMAD.MOV.U32 R10, RZ, RZ, R30 ;  /* 0x000000ffff0a7224 */ /* 0x000fe200078e001e */
[----:B------:R-:W0:Y:S01]  /*4320*/  LDCU.64 UR26, c[0x0][0x390] ;  /* 0x00007200ff1a77ac */ /* 0x000e220008000a00 */
[----:B------:R-:W-:Y:S02]  /*4330*/  IMAD.MOV.U32 R11, RZ, RZ, R35 ;  /* 0x000000ffff0b7224 */ /* 0x000fe400078e0023 */
[----:B------:R-:W-:Y:S01]  /*4340*/  IMAD.MOV.U32 R8, RZ, RZ, R32 ;  /* 0x000000ffff087224 */ /* 0x000fe200078e0020 */
[----:B------:R-:W-:Y:S01]  /*4350*/  UMOV UR5, URZ ;  /* 0x000000ff00057c82 */ /* 0x000fe20008000000 */
[----:B------:R-:W-:-:S02]  /*4360*/  IMAD.MOV.U32 R9, RZ, RZ, R33 ;  /* 0x000000ffff097224 */ /* 0x000fc400078e0021 */
[----:B------:R-:W-:Y:S02]  /*4370*/  IMAD.MOV.U32 R6, RZ, RZ, R16 ;  /* 0x000000ffff067224 */ /* 0x000fe400078e0010 */
[----:B------:R-:W-:Y:S01]  /*4380*/  IMAD.MOV.U32 R19, RZ, RZ, R5 ;  /* 0x000000ffff137224 */ /* 0x000fe200078e0005 */
[----:B------:R1:W-:Y:S01]  /*4390*/  STL.128 [R1+0x20], R8 ;  /* 0x0000200801007387 */ /* 0x0003e20000100c00 */
[----:B------:R-:W-:Y:S02]  /*43a0*/  IMAD.MOV.U32 R7, RZ, RZ, R15 ;  /* 0x000000ffff077224 */ /* 0x000fe400078e000f */
[----:B------:R-:W-:Y:S02]  /*43b0*/  IMAD.MOV.U32 R18, RZ, RZ, R12 ;  /* 0x000000ffff127224 */ /* 0x000fe400078e000c */
[----:B------:R-:W-:Y:S02]  /*43c0*/  IMAD.MOV.U32 R16, RZ, RZ, R0 ;  /* 0x000000ffff107224 */ /* 0x000fe400078e0000 */
[----:B------:R-:W-:-:S02]  /*43d0*/  IMAD.MOV.U32 R17, RZ, RZ, R21 ;  /* 0x000000ffff117224 */ /* 0x000fc400078e0015 */
[----:B------:R-:W-:Y:S02]  /*43e0*/  IMAD.MOV.U32 R5, RZ, RZ, R31 ;  /* 0x000000ffff057224 */ /* 0x000fe400078e001f */
[----:B------:R-:W-:Y:S01]  /*43f0*/  IMAD.MOV.U32 R0, RZ, RZ, RZ ;  /* 0x000000ffff007224 */ /* 0x000fe200078e00ff */
[----:B------:R2:W-:Y:S01]  /*4400*/  STL.128 [R1], R16 ;  /* 0x0000001001007387 */ /* 0x0005e20000100c00 */
[----:B------:R-:W-:Y:S02]  /*4410*/  IMAD.MOV.U32 R23, RZ, RZ, RZ ;  /* 0x000000ffff177224 */ /* 0x000fe400078e00ff */
[----:B-1----:R-:W-:Y:S01]  /*4420*/  IMAD.MOV.U32 R10, RZ, RZ, R22 ;  /* 0x000000ffff0a7224 */ /* 0x002fe200078e0016 */
[----:B------:R1:W-:Y:S01]  /*4430*/  STL.128 [R1+0x10], R4 ;  /* 0x0000100401007387 */ /* 0x0003e20000100c00 */
[----:B------:R-:W-:Y:S02]  /*4440*/  IMAD.MOV.U32 R11, RZ, RZ, R25 ;  /* 0x000000ffff0b7224 */ /* 0x000fe400078e0019 */
[----:B------:R-:W-:Y:S01]  /*4450*/  IMAD.MOV.U32 R8, RZ, RZ, R14 ;  /* 0x000000ffff087224 */ /* 0x000fe200078e000e */
[----:B------:R-:W-:Y:S01]  /*4460*/  CS2R R14, SRZ ;  /* 0x00000000000e7805 */ /* 0x000fe2000001ff00 */
[----:B------:R-:W-:Y:S01]  /*4470*/  IMAD.MOV.U32 R9, RZ, RZ, R13 ;  /* 0x000000ffff097224 */ /* 0x000fe200078e000d */
[----:B------:R-:W-:-:S04]  /*4480*/  CS2R R12, SRZ ;  /* 0x00000000000c7805 */ /* 0x000fc8000001ff00 */
[----:B------:R3:W-:Y:S01]  /*4490*/  STL.128 [R1+0x30], R8 ;  /* 0x0000300801007387 */ /* 0x0007e20000100c00 */
[----:B--2---:R-:W-:Y:S02]  /*44a0*/  CS2R R16, SRZ ;  /* 0x0000000000107805 */ /* 0x004fe4000001ff00 */
[----:B------:R-:W-:Y:S02]  /*44b0*/  CS2R R18, SRZ ;  /* 0x0000000000127805 */ /* 0x000fe4000001ff00 */
[----:B-1----:R-:W-:Y:S02]  /*44c0*/  CS2R R6, SRZ ;  /* 0x0000000000067805 */ /* 0x002fe4000001ff00 */
[----:B------:R-:W-:Y:S02]  /*44d0*/  CS2R R4, SRZ ;  /* 0x0000000000047805 */ /* 0x000fe4000001ff00 */
[----:B0--3--:R-:W-:-:S07]  /*44e0*/  CS2R R10, SRZ ;  /* 0x00000000000a7805 */ /* 0x009fce000001ff00 */
.L_x_12:
[----:B------:R-:W-:-:S09]  /*44f0*/  ULEA UR6, UR5, UR7, 0x3 ;  /* 0x0000000705067291 */ /* 0x000fd2000f8e18ff */
[----:B------:R-:W2:Y:S01]  /*4500*/  LDL.64 R8, [UR6] ;  /* 0x00000006ff087983 */ /* 0x000ea20008100a00 */
[----:B------:R-:W-:-:S04]  /*4510*/  UIADD3 UR5, UPT, UPT, UR5, 0x1, URZ ;  /* 0x0000000105057890 */ /* 0x000fc8000fffe0ff */
[----:B------:R-:W-:Y:S01]  /*4520*/  UISETP.NE.AND UP0, UPT, UR5, 0x8, UPT ;  /* 0x000000080500788c */ /* 0x000fe2000bf05270 */
[----:B--2---:R-:W-:-:S05]  /*4530*/  IADD3 R25, P0, PT, R8, R16, RZ ;  /* 0x0000001008197210 */ /* 0x004fca0007f1e0ff */
[----:B------:R-:W-:Y:S01]  /*4540*/  IMAD.X R24, R9, 0x1, R23, P0 ;  /* 0x0000000109187824 */ /* 0x000fe200000e0617 */
[C---:B------:R-:W-:Y:S01]  /*4550*/  ISETP.GE.U32.AND P0, PT, R25.reuse, R16, PT ;  /* 0x000000101900720c */ /* 0x040fe20003f06070 */
[----:B------:R-:W-:-:S03]  /*4560*/  IMAD.WIDE.U32 R8, R25, UR26, RZ ;  /* 0x0000001a19087c25 */ /* 0x000fc6000f8e00ff */
[C---:B------:R-:W-:Y:S01]  /*4570*/  ISETP.GE.U32.AND.EX P0, PT, R24.reuse, R23, PT, P0 ;  /* 0x000000171800720c */ /* 0x040fe20003f06100 */
[----:B------:R-:W-:Y:S02]  /*4580*/  IMAD R20, R24, UR26, RZ ;  /* 0x0000001a18147c24 */ /* 0x000fe4000f8e02ff */
[----:B------:R-:W-:Y:S01]  /*4590*/  IMAD R16, R8, UR29, RZ ;  /* 0x0000001d08107c24 */ /* 0x000fe2000f8e02ff */
[----:B------:R-:W-:Y:S01]  /*45a0*/  SEL R27, RZ, 0x1, P0 ;  /* 0x00000001ff1b7807 */ /* 0x000fe20000000000 */
[----:B------:R-:W-:Y:S01]  /*45b0*/  IMAD R21, R25, UR27, R20 ;  /* 0x0000001b19157c24 */ /* 0x000fe2000f8e0214 */
[----:B------:R-:W-:-:S03]  /*45c0*/  LOP3.LUT R25, RZ, R25, RZ, 0x33, !PT ;  /* 0x00000019ff197212 */ /* 0x000fc600078e33ff */
[----:B------:R-:W-:Y:S02]  /*45d0*/  IMAD.IADD R9, R9, 0x1, R21 ;  /* 0x0000000109097824 */ /* 0x000fe400078e0215 */
[----:B------:R-:W-:-:S04]  /*45e0*/  IMAD.WIDE.U32 R20, R8, UR28, RZ ;  /* 0x0000001c08147c25 */ /* 0x000fc8000f8e00ff */
[C---:B------:R-:W-:Y:S01]  /*45f0*/  IMAD.WIDE.U32 R22, R9.reuse, UR28, RZ ;  /* 0x0000001c09167c25 */ /* 0x040fe2000f8e00ff */
[----:B------:R-:W-:Y:S02]  /*4600*/  ISETP.GT.U32.AND P0, PT, R20, R25, PT ;  /* 0x000000191400720c */ /* 0x000fe40003f04070 */
[----:B------:R-:W-:Y:S01]  /*4610*/  IADD3 R20, P2, PT, R18, R27, RZ ;  /* 0x0000001b12147210 */ /* 0x000fe20007f5e0ff */
[----:B------:R-:W-:Y:S01]  /*4620*/  IMAD R29, R9, UR28, R16 ;  /* 0x0000001c091d7c24 */ /* 0x000fe2000f8e0210 */
[----:B------:R-:W-:Y:S01]  /*4630*/  LOP3.LUT R16, RZ, R24, RZ, 0x33, !PT ;  /* 0x00000018ff107212 */ /* 0x000fe200078e33ff */
[----:B------:R-:W-:Y:S01]  /*4640*/  IMAD.WIDE.U32 R24, P3, R8, UR29, R22 ;  /* 0x0000001d08187c25 */ /* 0x000fe2000f860016 */
[----:B------:R-:W-:-:S03]  /*4650*/  ISETP.GE.U32.AND P1, PT, R20, R18, PT ;  /* 0x000000121400720c */ /* 0x000fc60003f26070 */
[----:B------:R-:W-:-:S04]  /*4660*/  IMAD.WIDE.U32 R22, R8, UR28, RZ ;  /* 0x0000001c08167c25 */ /* 0x000fc8000f8e00ff */
[----:B------:R-:W-:Y:S02]  /*4670*/  IMAD.IADD R21, R21, 0x1, R29 ;  /* 0x0000000115157824 */ /* 0x000fe400078e021d */
[----:B------:R-:W-:Y:S01]  /*4680*/  IMAD.X R27, RZ, RZ, RZ, P3 ;  /* 0x000000ffff1b7224 */ /* 0x000fe200018e06ff */
[----:B------:R-:W-:Y:S01]  /*4690*/  IADD3 RZ, P3, PT, R23, R24, RZ ;  /* 0x0000001817ff7210 */ /* 0x000fe20007f7e0ff */
[----:B------:R-:W-:Y:S01]  /*46a0*/  IMAD.WIDE.U32 R22, R9, UR30, RZ ;  /* 0x0000001e09167c25 */ /* 0x000fe2000f8e00ff */
[----:B------:R-:W-:-:S03]  /*46b0*/  ISETP.GT.U32.AND.EX P0, PT, R21, R16, PT, P0 ;  /* 0x000000101500720c */ /* 0x000fc60003f04100 */
[C---:B------:R-:W-:Y:S02]  /*46c0*/  IMAD R16, R8.reuse, UR31, RZ ;  /* 0x0000001f08107c24 */ /* 0x040fe4000f8e02ff */
[----:B------:R-:W-:Y:S02]  /*46d0*/  IMAD.X R21, RZ, RZ, R11, P2 ;  /* 0x000000ffff157224 */ /* 0x000fe400010e060b */
[----:B------:R-:W-:Y:S02]  /*46e0*/  IMAD.MOV.U32 R26, RZ, RZ, R25 ;  /* 0x000000ffff1a7224 */ /* 0x000fe400078e0019 */
[----:B------:R-:W-:-:S04]  /*46f0*/  IMAD.WIDE.U32 R28, P2, R8, UR31, R22 ;  /* 0x0000001f081c7c25 */ /* 0x000fc8000f840016 */
[----:B------:R-:W-:Y:S02]  /*4700*/  IMAD R33, R9, UR30, R16 ;  /* 0x0000001e09217c24 */ /* 0x000fe4000f8e0210 */
[----:B------:R-:W-:-:S04]  /*4710*/  IMAD.WIDE.U32 R30, R8, UR30, R20 ;  /* 0x0000001e081e7c25 */ /* 0x000fc8000f8e0014 */
[----:B------:R-:W-:Y:S01]  /*4720*/  IMAD.WIDE.U32.X R22, R9, UR29, R26, P3 ;  /* 0x0000001d09167c25 */ /* 0x000fe200098e041a */
[----:B------:R-:W-:Y:S02]  /*4730*/  SEL R27, RZ, 0x1, !P0 ;  /* 0x00000001ff1b7807 */ /* 0x000fe40004000000 */
[----:B------:R-:W-:Y:S01]  /*4740*/  ISETP.GE.U32.AND.EX P0, PT, R21, R11, PT, P1 ;  /* 0x0000000b1500720c */ /* 0x000fe20003f06110 */
[----:B------:R-:W-:Y:S01]  /*4750*/  IMAD.WIDE.U32 R24, R8, UR30, RZ ;  /* 0x0000001e08187c25 */ /* 0x000fe2000f8e00ff */
[C---:B------:R-:W-:Y:S02]  /*4760*/  IADD3 R16, P4, P5, R30.reuse, R22, R27 ;  /* 0x000000161e107210 */ /* 0x040fe40007d9e01b */
[----:B------:R-:W-:Y:S01]  /*4770*/  ISETP.GE.U32.AND P1, PT, R30, R20, PT ;  /* 0x000000141e00720c */ /* 0x000fe20003f26070 */
[----:B------:R-:W-:Y:S01]  /*4780*/  IMAD.IADD R11, R31, 0x1, R33 ;  /* 0x000000011f0b7824 */ /* 0x000fe200078e0221 */
[----:B------:R-:W-:Y:S01]  /*4790*/  IADD3 RZ, P3, PT, R25, R28, RZ ;  /* 0x0000001c19ff7210 */ /* 0x000fe20007f7e0ff */
[----:B------:R-:W-:Y:S01]  /*47a0*/  IMAD.X R27, RZ, RZ, RZ, P2 ;  /* 0x000000ffff1b7224 */ /* 0x000fe200010e06ff */
[----:B------:R-:W-:Y:S01]  /*47b0*/  ISETP.GE.U32.AND P2, PT, R16, R30, PT ;  /* 0x0000001e1000720c */ /* 0x000fe20003f46070 */
[----:B------:R-:W-:Y:S01]  /*47c0*/  IMAD.WIDE.U32 R24, R9, UR32, RZ ;  /* 0x0000002009187c25 */ /* 0x000fe2000f8e00ff */
[----:B------:R-:W-:-:S02]  /*47d0*/  IADD3.X R23, PT, PT, R11, R23, RZ, P4, P5 ;  /* 0x000000170b177210 */ /* 0x000fc400027ea4ff */
[----:B------:R-:W-:Y:S01]  /*47e0*/  ISETP.GE.U32.AND.EX P1, PT, R11, R21, PT, P1 ;  /* 0x000000150b00720c */ /* 0x000fe20003f26110 */
[----:B------:R-:W-:Y:S01]  /*47f0*/  IMAD.MOV.U32 R26, RZ, RZ, R29 ;  /* 0x000000ffff1a7224 */ /* 0x000fe200078e001d */
[----:B------:R-:W-:Y:S01]  /*4800*/  SEL R21, RZ, 0x1, P0 ;  /* 0x00000001ff157807 */ /* 0x000fe20000000000 */
[----:B------:R-:W-:Y:S01]  /*4810*/  IMAD.WIDE.U32 R28, R8, UR32, RZ ;  /* 0x00000020081c7c25 */ /* 0x000fe2000f8e00ff */
[----:B------:R-:W-:Y:S02]  /*4820*/  ISETP.GE.U32.AND.EX P0, PT, R23, R11, PT, P2 ;  /* 0x0000000b1700720c */ /* 0x000fe40003f06120 */
[----:B------:R-:W-:Y:S01]  /*4830*/  IADD3 R20, P4, PT, R10, R21, RZ ;  /* 0x000000150a147210 */ /* 0x000fe20007f9e0ff */
[----:B------:R-:W-:Y:S01]  /*4840*/  IMAD.WIDE.U32 R24, P2, R8, UR33, R24 ;  /* 0x0000002108187c25 */ /* 0x000fe2000f840018 */
[----:B------:R-:W-:Y:S02]  /*4850*/  SEL R18, RZ, 0x1, P1 ;  /* 0x00000001ff127807 */ /* 0x000fe40000800000 */
[----:B------:R-:W-:Y:S01]  /*4860*/  SEL R11, RZ, 0x1, P0 ;  /* 0x00000001ff0b7807 */ /* 0x000fe20000000000 */
[----:B------:R-:W-:Y:S01]  /*4870*/  IMAD.WIDE.U32.X R26, R9, UR31, R26, P3 ;  /* 0x0000001f091a7c25 */ /* 0x000fe200098e041a */
[----:B------:R-:W-:-:S02]  /*4880*/  IADD3 RZ, P3, PT, R29, R24, RZ ;  /* 0x000000181dff7210 */ /* 0x000fc40007f7e0ff */
[----:B------:R-:W-:Y:S01]  /*4890*/  ISETP.GE.U32.AND P0, PT, R20, R10, PT ;  /* 0x0000000a1400720c */ /* 0x000fe20003f06070 */
[----:B------:R-:W-:Y:S01]  /*48a0*/  IMAD.X R21, RZ, RZ, R19, P4 ;  /* 0x000000ffff157224 */ /* 0x000fe200020e0613 */
[----:B------:R-:W-:Y:S01]  /*48b0*/  IADD3 R29, P1, P4, R11, R26, R18 ;  /* 0x0000001a0b1d7210 */ /* 0x000fe20007c3e012 */
[C---:B------:R-:W-:Y:S02]  /*48c0*/  IMAD R18, R8.reuse, UR33, RZ ;  /* 0x0000002108127c24 */ /* 0x040fe4000f8e02ff */
[----:B------:R-:W-:Y:S01]  /*48d0*/  IMAD.WIDE.U32 R10, R8, UR32, R20 ;  /* 0x00000020080a7c25 */ /* 0x000fe2000f8e0014 */
[----:B------:R-:W-:Y:S02]  /*48e0*/  ISETP.GE.U32.AND.EX P0, PT, R21, R19, PT, P0 ;  /* 0x000000131500720c */ /* 0x000fe40003f06100 */
[----:B------:R-:W-:Y:S01]  /*48f0*/  IADD3.X R26, PT, PT, RZ, R27, RZ, P1, P4 ;  /* 0x0000001bff1a7210 */ /* 0x000fe20000fe84ff */
[----:B------:R-:W-:Y:S01]  /*4900*/  IMAD R19, R9, UR32, R18 ;  /* 0x0000002009137c24 */ /* 0x000fe2000f8e0212 */
[----:B------:R-:W-:Y:S01]  /*4910*/  IADD3 R18, P5, PT, R29, R10, RZ ;  /* 0x0000000a1d127210 */ /* 0x000fe20007fbe0ff */
[----:B------:R-:W-:Y:S01]  /*4920*/  IMAD.X R27, RZ, RZ, RZ, P2 ;  /* 0x000000ffff1b7224 */ /* 0x000fe200010e06ff */
[----:B------:R-:W-:Y:S01]  /*4930*/  SEL R29, RZ, 0x1, P0 ;  /* 0x00000001ff1d7807 */ /* 0x000fe20000000000 */
[----:B------:R-:W-:Y:S01]  /*4940*/  IMAD.IADD R19, R11, 0x1, R19 ;  /* 0x000000010b137824 */ /* 0x000fe200078e0213 */
[----:B------:R-:W-:Y:S01]  /*4950*/  ISETP.GE.U32.AND P1, PT, R10, R20, PT ;  /* 0x000000140a00720c */ /* 0x000fe20003f26070 */
[----:B------:R-:W-:Y:S01]  /*4960*/  IMAD R22, R8, UR41, RZ ;  /* 0x0000002908167c24 */ /* 0x000fe2000f8e02ff */
[----:B------:R-:W-:Y:S01]  /*4970*/  ISETP.GE.U32.AND P2, PT, R18, R10, PT ;  /* 0x0000000a1200720c */ /* 0x000fe20003f46070 */
[C---:B------:R-:W-:Y:S01]  /*4980*/  IMAD.X R11, R19.reuse, 0x1, R26, P5 ;  /* 0x00000001130b7824 */ /* 0x040fe200028e061a */
[----:B------:R-:W-:Y:S01]  /*4990*/  IADD3 R20, P4, PT, R6, R29, RZ ;  /* 0x0000001d06147210 */ /* 0x000fe20007f9e0ff */
[----:B------:R-:W-:Y:S01]  /*49a0*/  IMAD.MOV.U32 R26, RZ, RZ, R25 ;  /* 0x000000ffff1a7224 */ /* 0x000fe200078e0019 */
[----:B------:R-:W-:Y:S01]  /*49b0*/  ISETP.GE.U32.AND.EX P1, PT, R19, R21, PT, P1 ;  /* 0x000000151300720c */ /* 0x000fe20003f26110 */
[----:B------:R-:W-:Y:S01]  /*49c0*/  IMAD.WIDE.U32 R24, R9, UR34, RZ ;  /* 0x0000002209187c25 */ /* 0x000fe2000f8e00ff */
[----:B------:R-:W-:-:S02]  /*49d0*/  ISETP.GE.U32.AND.EX P2, PT, R11, R19, PT, P2 ;  /* 0x000000130b00720c */ /* 0x000fc40003f46120 */
[----:B------:R-:W-:Y:S01]  /*49e0*/  ISETP.GE.U32.AND P0, PT, R20, R6, PT ;  /* 0x000000061400720c */ /* 0x000fe20003f06070 */
[----:B------:R-:W-:Y:S01]  /*49f0*/  IMAD.WIDE.U32.X R26, R9, UR33, R26, P3 ;  /* 0x00000021091a7c25 */ /* 0x000fe200098e041a */
[----:B------:R-:W-:Y:S02]  /*4a00*/  SEL R6, RZ, 0x1, P1 ;  /* 0x00000001ff067807 */ /* 0x000fe40000800000 */
[----:B------:R-:W-:Y:S01]  /*4a10*/  SEL R19, RZ, 0x1, P2 ;  /* 0x00000001ff137807 */ /* 0x000fe20001000000 */
[----:B------:R-:W-:Y:S02]  /*4a20*/  IMAD.X R21, RZ, RZ, R17, P4 ;  /* 0x000000ffff157224 */ /* 0x000fe400020e0611 */
[C---:B------:R-:W-:Y:S01]  /*4a30*/  IMAD R10, R8.reuse, UR35, RZ ;  /* 0x00000023080a7c24 */ /* 0x040fe2000f8e02ff */
[----:B------:R-:W-:Y:S01]  /*4a40*/  IADD3 R19, P1, P2, R19, R26, R6 ;  /* 0x0000001a13137210 */ /* 0x000fe20007a3e006 */
[----:B------:R-:W-:Y:S01]  /*4a50*/  IMAD.WIDE.U32 R30, R8, UR34, R20 ;  /* 0x00000022081e7c25 */ /* 0x000fe2000f8e0014 */
[----:B------:R-:W-:-:S02]  /*4a60*/  ISETP.GE.U32.AND.EX P0, PT, R21, R17, PT, P0 ;  /* 0x000000111500720c */ /* 0x000fc40003f06100 */
[----:B------:R-:W-:Y:S01]  /*4a70*/  IADD3.X R17, PT, PT, RZ, R27, RZ, P1, P2 ;  /* 0x0000001bff117210 */ /* 0x000fe20000fe44ff */
[----:B------:R-:W-:Y:S01]  /*4a80*/  IMAD.WIDE.U32 R28, R8, UR34, RZ ;  /* 0x00000022081c7c25 */ /* 0x000fe2000f8e00ff */
[----:B------:R-:W-:-:S03]  /*4a90*/  ISETP.GE.U32.AND P1, PT, R30, R20, PT ;  /* 0x000000141e00720c */ /* 0x000fc60003f26070 */
[----:B------:R-:W-:-:S04]  /*4aa0*/  IMAD.WIDE.U32 R24, P4, R8, UR35, R24 ;  /* 0x0000002308187c25 */ /* 0x000fc8000f880018 */
[----:B------:R-:W-:Y:S01]  /*4ab0*/  IMAD R33, R9, UR34, R10 ;  /* 0x0000002209217c24 */ /* 0x000fe2000f8e020a */
[----:B------:R-:W-:Y:S01]  /*4ac0*/  IADD3 R10, P5, PT, R19, R30, RZ ;  /* 0x0000001e130a7210 */ /* 0x000fe20007fbe0ff */
[----:B------:R-:W-:Y:S01]  /*4ad0*/  IMAD.X R27, RZ, RZ, RZ, P4 ;  /* 0x000000ffff1b7224 */ /* 0x000fe200020e06ff */
[----:B------:R-:W-:Y:S01]  /*4ae0*/  IADD3 RZ, P3, PT, R29, R24, RZ ;  /* 0x000000181dff7210 */ /* 0x000fe20007f7e0ff */
[----:B------:R-:W-:Y:S01]  /*4af0*/  IMAD.IADD R6, R31, 0x1, R33 ;  /* 0x000000011f067824 */ /* 0x000fe200078e0221 */
[----:B------:R-:W-:Y:S01]  /*4b00*/  ISETP.GE.U32.AND P2, PT, R10, R30, PT ;  /* 0x0000001e0a00720c */ /* 0x000fe20003f46070 */
[----:B------:R-:W-:-:S03]  /*4b10*/  IMAD.WIDE.U32 R28, R9, UR36, RZ ;  /* 0x00000024091c7c25 */ /* 0x000fc6000f8e00ff */
[C---:B------:R-:W-:Y:S01]  /*4b20*/  ISETP.GE.U32.AND.EX P1, PT, R6.reuse, R21, PT, P1 ;  /* 0x000000150600720c */ /* 0x040fe20003f26110 */
[----:B------:R-:W-:Y:S01]  /*4b30*/  IMAD.X R19, R6, 0x1, R17, P5 ;  /* 0x0000000106137824 */ /* 0x000fe200028e0611 */
[----:B------:R-:W-:Y:S01]  /*4b40*/  SEL R17, RZ, 0x1, P0 ;  /* 0x00000001ff117807 */ /* 0x000fe20000000000 */
[----:B------:R-:W-:Y:S02]  /*4b50*/  IMAD.MOV.U32 R26, RZ, RZ, R25 ;  /* 0x000000ffff1a7224 */ /* 0x000fe400078e0019 */
[----:B------:R-:W-:Y:S01]  /*4b60*/  IMAD.WIDE.U32 R20, R8, UR36, RZ ;  /* 0x0000002408147c25 */ /* 0x000fe2000f8e00ff */
[----:B------:R-:W-:Y:S02]  /*4b70*/  IADD3 R20, P0, PT, R4, R17, RZ ;  /* 0x0000001104147210 */ /* 0x000fe40007f1e0ff */
[----:B------:R-:W-:Y:S01]  /*4b80*/  ISETP.GE.U32.AND.EX P2, PT, R19, R6, PT, P2 ;  /* 0x000000061300720c */ /* 0x000fe20003f46120 */
[----:B------:R-:W-:Y:S01]  /*4b90*/  IMAD.WIDE.U32 R28, P4, R8, UR37, R28 ;  /* 0x00000025081c7c25 */ /* 0x000fe2000f88001c */
[----:B------:R-:W-:-:S02]  /*4ba0*/  SEL R6, RZ, 0x1, P1 ;  /* 0x00000001ff067807 */ /* 0x000fc40000800000 */
[----:B------:R-:W-:Y:S01]  /*4bb0*/  SEL R17, RZ, 0x1, P2 ;  /* 0x00000001ff117807 */ /* 0x000fe20001000000 */
[----:B------:R-:W-:Y:S01]  /*4bc0*/  IMAD.WIDE.U32.X R24, R9, UR35, R26, P3 ;  /* 0x0000002309187c25 */ /* 0x000fe200098e041a */
[----:B------:R-:W-:-:S03]  /*4bd0*/  IADD3 RZ, P3, PT, R21, R28, RZ ;  /* 0x0000001c15ff7210 */ /* 0x000fc60007f7e0ff */
[----:B------:R-:W-:Y:S01]  /*4be0*/  IMAD.X R21, RZ, RZ, R5, P0 ;  /* 0x000000ffff157224 */ /* 0x000fe200000e0605 */
[----:B------:R-:W-:Y:S01]  /*4bf0*/  ISETP.GE.U32.AND P0, PT, R20, R4, PT ;  /* 0x000000041400720c */ /* 0x000fe20003f06070 */
[C---:B------:R-:W-:Y:S01]  /*4c00*/  IMAD R4, R8.reuse, UR37, RZ ;  /* 0x0000002508047c24 */ /* 0x040fe2000f8e02ff */
[----:B------:R-:W-:Y:S01]  /*4c10*/  IADD3 R17, P1, P2, R17, R24, R6 ;  /* 0x0000001811117210 */ /* 0x000fe20007a3e006 */
        /* <DEDUP_REMOVED lines=9> */
[----:B------:R-:W-:Y:S01]  /*4cb0*/  IMAD.MOV.U32 R26, RZ, RZ, R29 ;  /* 0x000000ffff1a7224 */ /* 0x000fe200078e001d */
[----:B------:R-:W-:Y:S01]  /*4cc0*/  ISETP.GE.U32.AND P2, PT, R6, R30, PT ;  /* 0x0000001e0600720c */ /* 0x000fe20003f46070 */
[----:B------:R-:W-:Y:S01]  /*4cd0*/  IMAD.X R17, R4, 0x1, R25, P5 ;  /* 0x0000000104117824 */ /* 0x000fe200028e0619 */
[----:B------:R-:W-:Y:S01]  /*4ce0*/  IADD3 R20, P4, PT, R14, R5, RZ ;  /* 0x000000050e147210 */ /* 0x000fe20007f9e0ff */
[----:B------:R-:W-:Y:S01]  /*4cf0*/  IMAD.WIDE.U32 R24, R9, UR38, RZ ;  /* 0x0000002609187c25 */ /* 0x000fe2000f8e00ff */
[----:B------:R-:W-:-:S02]  /*4d00*/  ISETP.GE.U32.AND.EX P1, PT, R4, R21, PT, P1 ;  /* 0x000000150400720c */ /* 0x000fc40003f26110 */
[----:B------:R-:W-:Y:S01]  /*4d10*/  ISETP.GE.U32.AND.EX P2, PT, R17, R4, PT, P2 ;  /* 0x000000041100720c */ /* 0x000fe20003f46120 */
[----:B------:R-:W-:Y:S01]  /*4d20*/  IMAD.X R21, RZ, RZ, R7, P4 ;  /* 0x000000ffff157224 */ /* 0x000fe200020e0607 */
[----:B------:R-:W-:Y:S01]  /*4d30*/  ISETP.GE.U32.AND P0, PT, R20, R14, PT ;  /* 0x0000000e1400720c */ /* 0x000fe20003f06070 */
[C---:B------:R-:W-:Y:S01]  /*4d40*/  IMAD.WIDE.U32 R4, R8.reuse, UR38, RZ ;  /* 0x0000002608047c25 */ /* 0x040fe2000f8e00ff */
[----:B------:R-:W-:Y:S02]  /*4d50*/  SEL R4, RZ, 0x1, P1 ;  /* 0x00000001ff047807 */ /* 0x000fe40000800000 */
[----:B------:R-:W-:Y:S01]  /*4d60*/  SEL R31, RZ, 0x1, P2 ;  /* 0x00000001ff1f7807 */ /* 0x000fe20001000000 */
[----:B------:R-:W-:Y:S01]  /*4d70*/  IMAD.WIDE.U32 R24, P4, R8, UR39, R24 ;  /* 0x0000002708187c25 */ /* 0x000fe2000f880018 */
[----:B------:R-:W-:-:S03]  /*4d80*/  ISETP.GE.U32.AND.EX P1, PT, R21, R7, PT, P0 ;  /* 0x000000071500720c */ /* 0x000fc60003f26100 */
[----:B------:R-:W-:Y:S01]  /*4d90*/  IMAD.WIDE.U32.X R26, R9, UR37, R26, P3 ;  /* 0x00000025091a7c25 */ /* 0x000fe200098e041a */
[----:B------:R-:W-:Y:S02]  /*4da0*/  IADD3 RZ, P2, PT, R5, R24, RZ ;  /* 0x0000001805ff7210 */ /* 0x000fe40007f5e0ff */
[----:B------:R-:W-:Y:S01]  /*4db0*/  SEL R7, RZ, 0x1, P1 ;  /* 0x00000001ff077807 */ /* 0x000fe20000800000 */
[C---:B------:R-:W-:Y:S01]  /*4dc0*/  IMAD R14, R8.reuse, UR39, RZ ;  /* 0x00000027080e7c24 */ /* 0x040fe2000f8e02ff */
[----:B------:R-:W-:Y:S01]  /*4dd0*/  IADD3 R5, P3, P5, R31, R26, R4 ;  /* 0x0000001a1f057210 */ /* 0x000fe20007d7e004 */
[----:B------:R-:W-:-:S04]  /*4de0*/  IMAD.WIDE.U32 R28, R8, UR38, R20 ;  /* 0x00000026081c7c25 */ /* 0x000fc8000f8e0014 */
[----:B------:R-:W-:Y:S01]  /*4df0*/  IMAD R31, R9, UR38, R14 ;  /* 0x00000026091f7c24 */ /* 0x000fe2000f8e020e */
[----:B------:R-:W-:Y:S01]  /*4e00*/  IADD3 R4, P6, PT, R5, R28, RZ ;  /* 0x0000001c05047210 */ /* 0x000fe20007fde0ff */
[----:B------:R-:W-:Y:S01]  /*4e10*/  IMAD.MOV.U32 R26, RZ, RZ, R25 ;  /* 0x000000ffff1a7224 */ /* 0x000fe200078e0019 */
[----:B------:R-:W-:Y:S01]  /*4e20*/  ISETP.GE.U32.AND P0, PT, R28, R20, PT ;  /* 0x000000141c00720c */ /* 0x000fe20003f06070 */
[----:B------:R-:W-:Y:S01]  /*4e30*/  IMAD.IADD R20, R29, 0x1, R31 ;  /* 0x000000011d147824 */ /* 0x000fe200078e021f */
[----:B------:R-:W-:Y:S01]  /*4e40*/  IADD3.X R5, PT, PT, RZ, R27, RZ, P3, P5 ;  /* 0x0000001bff057210 */ /* 0x000fe20001fea4ff */
[----:B------:R-:W-:Y:S01]  /*4e50*/  IMAD.WIDE.U32 R30, R9, UR40, RZ ;  /* 0x00000028091e7c25 */ /* 0x000fe2000f8e00ff */
[----:B------:R-:W-:Y:S02]  /*4e60*/  ISETP.GE.U32.AND P3, PT, R4, R28, PT ;  /* 0x0000001c0400720c */ /* 0x000fe40003f66070 */
[C---:B------:R-:W-:Y:S01]  /*4e70*/  ISETP.GE.U32.AND.EX P0, PT, R20.reuse, R21, PT, P0 ;  /* 0x000000151400720c */ /* 0x040fe20003f06100 */
[----:B------:R-:W-:-:S02]  /*4e80*/  IMAD.X R5, R20, 0x1, R5, P6 ;  /* 0x0000000114057824 */ /* 0x000fc400030e0605 */
[----:B------:R-:W-:Y:S01]  /*4e90*/  IMAD.X R27, RZ, RZ, RZ, P4 ;  /* 0x000000ffff1b7224 */ /* 0x000fe200020e06ff */
[----:B------:R-:W-:Y:S01]  /*4ea0*/  SEL R14, RZ, 0x1, P0 ;  /* 0x00000001ff0e7807 */ /* 0x000fe20000000000 */
[----:B------:R-:W-:Y:S01]  /*4eb0*/  IMAD.WIDE.U32 R28, R8, UR40, RZ ;  /* 0x00000028081c7c25 */ /* 0x000fe2000f8e00ff */
[----:B------:R-:W-:Y:S02]  /*4ec0*/  ISETP.GE.U32.AND.EX P1, PT, R5, R20, PT, P3 ;  /* 0x000000140500720c */ /* 0x000fe40003f26130 */
[----:B------:R-:W-:Y:S01]  /*4ed0*/  IADD3 R20, P3, PT, R0, R7, RZ ;  /* 0x0000000700147210 */ /* 0x000fe20007f7e0ff */
[----:B------:R-:W-:Y:S01]  /*4ee0*/  IMAD.WIDE.U32 R24, P4, R8, UR41, R30 ;  /* 0x0000002908187c25 */ /* 0x000fe2000f88001e */
[----:B------:R-:W-:Y:S02]  /*4ef0*/  SEL R7, RZ, 0x1, P1 ;  /* 0x00000001ff077807 */ /* 0x000fe40000800000 */
[----:B------:R-:W-:Y:S01]  /*4f00*/  ISETP.GE.U32.AND P0, PT, R20, R0, PT ;  /* 0x000000001400720c */ /* 0x000fe20003f06070 */
[----:B------:R-:W-:-:S04]  /*4f10*/  IMAD.WIDE.U32.X R26, R9, UR39, R26, P2 ;  /* 0x00000027091a7c25 */ /* 0x000fc800090e041a */
[----:B------:R-:W-:Y:S01]  /*4f20*/  IMAD.X R21, RZ, RZ, R15, P3 ;  /* 0x000000ffff157224 */ /* 0x000fe200018e060f */
[----:B------:R-:W-:Y:S01]  /*4f30*/  IADD3 RZ, P3, PT, R29, R24, RZ ;  /* 0x000000181dff7210 */ /* 0x000fe20007f7e0ff */
[----:B------:R-:W-:Y:S01]  /*4f40*/  IMAD R33, R9, UR40, R22 ;  /* 0x0000002809217c24 */ /* 0x000fe2000f8e0216 */
[----:B------:R-:W-:Y:S01]  /*4f50*/  IADD3 R7, P1, P2, R7, R26, R14 ;  /* 0x0000001a07077210 */ /* 0x000fe20007a3e00e */
[----:B------:R-:W-:Y:S01]  /*4f60*/  IMAD.WIDE.U32 R28, R8, UR40, R20 ;  /* 0x00000028081c7c25 */ /* 0x000fe2000f8e0014 */
[----:B------:R-:W-:Y:S02]  /*4f70*/  ISETP.GE.U32.AND.EX P0, PT, R21, R15, PT, P0 ;  /* 0x0000000f1500720c */ /* 0x000fe40003f06100 */
[----:B------:R-:W-:Y:S01]  /*4f80*/  IADD3.X R31, PT, PT, RZ, R27, RZ, P1, P2 ;  /* 0x0000001bff1f7210 */ /* 0x000fe20000fe44ff */
[----:B------:R-:W-:Y:S01]  /*4f90*/  IMAD.X R27, RZ, RZ, RZ, P4 ;  /* 0x000000ffff1b7224 */ /* 0x000fe200020e06ff */
[----:B------:R-:W-:Y:S01]  /*4fa0*/  IADD3 R14, P4, PT, R7, R28, RZ ;  /* 0x0000001c070e7210 */ /* 0x000fe20007f9e0ff */
[----:B------:R-:W-:Y:S01]  /*4fb0*/  IMAD.IADD R0, R29, 0x1, R33 ;  /* 0x000000011d007824 */ /* 0x000fe200078e0221 */
[----:B------:R-:W-:Y:S01]  /*4fc0*/  ISETP.GE.U32.AND P1, PT, R28, R20, PT ;  /* 0x000000141c00720c */ /* 0x000fe20003f26070 */
[----:B------:R-:W-:Y:S01]  /*4fd0*/  IMAD.MOV.U32 R26, RZ, RZ, R25 ;  /* 0x000000ffff1a7224 */ /* 0x000fe200078e0019 */
[----:B------:R-:W-:Y:S01]  /*4fe0*/  ISETP.GE.U32.AND P2, PT, R14, R28, PT ;  /* 0x0000001c0e00720c */ /* 0x000fe20003f46070 */
[C---:B------:R-:W-:Y:S01]  /*4ff0*/  IMAD.X R7, R0.reuse, 0x1, R31, P4 ;  /* 0x0000000100077824 */ /* 0x040fe200020e061f */
[----:B------:R-:W-:Y:S01]  /*5000*/  ISETP.GE.U32.AND.EX P1, PT, R0, R21, PT, P1 ;  /* 0x000000150000720c */ /* 0x000fe20003f26110 */
[----:B------:R-:W-:Y:S01]  /*5010*/  IMAD.WIDE.U32.X R24, R9, UR41, R26, P3 ;  /* 0x0000002909187c25 */ /* 0x000fe200098e041a */
[----:B------:R-:W-:-:S02]  /*5020*/  SEL R21, RZ, 0x1, P0 ;  /* 0x00000001ff157807 */ /* 0x000fc40000000000 */
[----:B------:R-:W-:Y:S01]  /*5030*/  ISETP.GE.U32.AND.EX P0, PT, R7, R0, PT, P2 ;  /* 0x000000000700720c */ /* 0x000fe20003f06120 */
[----:B------:R-:W-:Y:S01]  /*5040*/  IMAD.WIDE.U32 R28, R9, UR42, RZ ;  /* 0x0000002a091c7c25 */ /* 0x000fe2000f8e00ff */
[----:B------:R-:W-:Y:S02]  /*5050*/  IADD3 R20, P2, PT, R12, R21, RZ ;  /* 0x000000150c147210 */ /* 0x000fe40007f5e0ff */
[----:B------:R-:W-:Y:S01]  /*5060*/  SEL R0, RZ, 0x1, P1 ;  /* 0x00000001ff007807 */ /* 0x000fe20000800000 */
[----:B------:R-:W-:Y:S01]  /*5070*/  IMAD.WIDE.U32 R26, R8, UR42, RZ ;  /* 0x0000002a081a7c25 */ /* 0x000fe2000f8e00ff */
[----:B------:R-:W-:-:S03]  /*5080*/  SEL R15, RZ, 0x1, P0 ;  /* 0x00000001ff0f7807 */ /* 0x000fc60000000000 */
[----:B------:R-:W-:Y:S01]  /*5090*/  IMAD.X R21, RZ, RZ, R13, P2 ;  /* 0x000000ffff157224 */ /* 0x000fe200010e060d */
[----:B------:R-:W-:Y:S01]  /*50a0*/  IADD3 R15, P0, P1, R15, R24, R0 ;  /* 0x000000180f0f7210 */ /* 0x000fe2000791e000 */
[C---:B------:R-:W-:Y:S02]  /*50b0*/  IMAD R0, R8.reuse, UR43, RZ ;  /* 0x0000002b08007c24 */ /* 0x040fe4000f8e02ff */
[----:B------:R-:W-:Y:S01]  /*50c0*/  IMAD.WIDE.U32 R30, R8, UR42, R20 ;  /* 0x0000002a081e7c25 */ /* 0x000fe2000f8e0014 */
[----:B------:R-:W-:-:S03]  /*50d0*/  IADD3.X R33, PT, PT, RZ, R25, RZ, P0, P1 ;  /* 0x00000019ff217210 */ /* 0x000fc600007e24ff */
[----:B------:R-:W-:Y:S01]  /*50e0*/  IMAD R35, R9, UR42, R0 ;  /* 0x0000002a09237c24 */ /* 0x000fe2000f8e0200 */
[----:B------:R-:W-:Y:S01]  /*50f0*/  IADD3 R0, P0, PT, R15, R30, RZ ;  /* 0x0000001e0f007210 */ /* 0x000fe20007f1e0ff */
[----:B------:R-:W-:Y:S01]  /*5100*/  IMAD.WIDE.U32 R28, P2, R8, UR43, R28 ;  /* 0x0000002b081c7c25 */ /* 0x000fe2000f84001c */
[----:B------:R-:W-:-:S03]  /*5110*/  ISETP.GE.U32.AND P1, PT, R30, R20, PT ;  /* 0x000000141e00720c */ /* 0x000fc60003f26070 */
[----:B------:R-:W-:Y:S01]  /*5120*/  IMAD.IADD R8, R31, 0x1, R35 ;  /* 0x000000011f087824 */ /* 0x000fe200078e0223 */
[----:B------:R-:W-:Y:S01]  /*5130*/  IADD3 RZ, P3, PT, R27, R28, RZ ;  /* 0x0000001c1bff7210 */ /* 0x000fe20007f7e0ff */
[----:B------:R-:W-:Y:S01]  /*5140*/  IMAD.X R25, RZ, RZ, RZ, P2 ;  /* 0x000000ffff197224 */ /* 0x000fe200010e06ff */
[----:B------:R-:W-:Y:S01]  /*5150*/  ISETP.GE.U32.AND P2, PT, R0, R30, PT ;  /* 0x0000001e0000720c */ /* 0x000fe20003f46070 */
[----:B------:R-:W-:Y:S01]  /*5160*/  IMAD.X R15, R8, 0x1, R33, P0 ;  /* 0x00000001080f7824 */ /* 0x000fe200000e0621 */
[----:B------:R-:W-:Y:S01]  /*5170*/  ISETP.GE.U32.AND P0, PT, R20, R12, PT ;  /* 0x0000000c1400720c */ /* 0x000fe20003f06070 */
[----:B------:R-:W-:Y:S01]  /*5180*/  IMAD.MOV.U32 R24, RZ, RZ, R29 ;  /* 0x000000ffff187224 */ /* 0x000fe200078e001d */
[----:B------:R-:W-:Y:S02]  /*5190*/  ISETP.GE.U32.AND.EX P1, PT, R8, R21, PT, P1 ;  /* 0x000000150800720c */ /* 0x000fe40003f26110 */
[----:B------:R-:W-:Y:S01]  /*51a0*/  ISETP.GE.U32.AND.EX P2, PT, R15, R8, PT, P2 ;  /* 0x000000080f00720c */ /* 0x000fe20003f46120 */
[----:B------:R-:W-:Y:S01]  /*51b0*/  IMAD.WIDE.U32.X R8, R9, UR43, R24, P3 ;  /* 0x0000002b09087c25 */ /* 0x000fe200098e0418 */
[----:B------:R-:W-:-:S02]  /*51c0*/  ISETP.GE.U32.AND.EX P0, PT, R21, R13, PT, P0 ;  /* 0x0000000d1500720c */ /* 0x000fc40003f06100 */
[----:B------:R-:W-:Y:S02]  /*51d0*/  SEL R12, RZ, 0x1, P1 ;  /* 0x00000001ff0c7807 */ /* 0x000fe40000800000 */
[----:B------:R-:W-:Y:S02]  /*51e0*/  SEL R13, RZ, 0x1, P2 ;  /* 0x00000001ff0d7807 */ /* 0x000fe40001000000 */
[----:B------:R-:W-:Y:S02]  /*51f0*/  SEL R21, RZ, 0x1, P0 ;  /* 0x00000001ff157807 */ /* 0x000fe40000000000 */
[----:B------:R-:W-:-:S04]  /*5200*/  IADD3 R12, P0, P1, R13, R8, R12 ;  /* 0x000000080d0c7210 */ /* 0x000fc8000791e00c */
[----:B------:R-:W-:Y:S02]  /*5210*/  IADD3 R12, P2, PT, R12, R21, RZ ;  /* 0x000000150c0c7210 */ /* 0x000fe40007f5e0ff */
[----:B------:R-:W-:-:S05]  /*5220*/  IADD3.X R8, PT, PT, RZ, R9, RZ, P0, P1 ;  /* 0x00000009ff087210 */ /* 0x000fca00007e24ff */
[----:B------:R-:W-:Y:S01]  /*5230*/  IMAD.X R13, RZ, RZ, R8, P2 ;  /* 0x000000ffff0d7224 */ /* 0x000fe200010e0608 */
        /* <DEDUP_REMOVED lines=59> */
.L_x_15:
[----:B------:R-:W-:-:S04]  /*55f0*/  ISETP.GT.U32.AND P0, PT, R21, R8, PT ;  /* 0x000000081500720c */ /* 0x000fc80003f04070 */
[----:B------:R-:W-:-:S13]  /*5600*/  ISETP.GT.U32.AND.EX P0, PT, R20, R9, PT, P0 ;  /* 0x000000091400720c */ /* 0x000fda0003f04100 */
[----:B------:R-:W-:Y:S05]  /*5610*/  @!P0 BREAK.RELIABLE B3 ;  /* 0x0000000000038942 */ /* 0x000fea0003800100 */
[----:B------:R-:W-:Y:S05]  /*5620*/  @!P0 BRA `(.L_x_17) ;  /* 0x0000000000ec8947 */ /* 0x000fea0003800000 */
.L_x_16:
[----:B------:R-:W-:Y:S05]  /*5630*/  BSYNC.RELIABLE B3 ;  /* 0x0000000000037941 */ /* 0x000fea0003800100 */
.L_x_14:
        /* <DEDUP_REMOVED lines=8> */
[----:B------:R-:W-:Y:S01]  /*56c0*/  ISETP.EQ.AND.EX P1, PT, R11, UR31, !P0, P1 ;  /* 0x0000001f0b007c0c */ /* 0x000fe2000c722310 */
[----:B------:R-:W-:Y:S01]  /*56d0*/  IMAD.U32 R26, RZ, RZ, UR43 ;  /* 0x0000002bff1a7e24 */ /* 0x000fe2000f8e00ff */
        /* <DEDUP_REMOVED lines=30> */
[----:B------:R-:W-:Y:S02]  /*58c0*/  IADD3.X R8, PT, PT, R17, -0x1, ~R8, P6, P5 ;  /* 0xffffffff11087810 */ /* 0x000fe400037eac08 */
[----:B------:R-:W-:-:S02]  /*58d0*/  ISETP.LT.U32.OR.EX P0, PT, R15, UR41, P4, P0 ;  /* 0x000000290f007c0c */ /* 0x000fc4000a701500 */
[----:B------:R-:W-:Y:S02]  /*58e0*/  IADD3 R4, P2, P5, R4, -UR36, -R9 ;  /* 0x8000002404047c10 */ /* 0x000fe4000fd5e809 */
[----:B------:R-:W-:Y:S02]  /*58f0*/  SEL R17, RZ, 0x1, !P3 ;  /* 0x00000001ff117807 */ /* 0x000fe40005800000 */
[----:B------:R-:W-:Y:S02]  /*5900*/  SEL R11, RZ, 0x1, !P1 ;  /* 0x00000001ff0b7807 */ /* 0x000fe40004800000 */
[----:B------:R-:W-:Y:S02]  /*5910*/  SEL R9, RZ, 0x1, !P0 ;  /* 0x00000001ff097807 */ /* 0x000fe40004000000 */
[----:B------:R-:W-:Y:S01]  /*5920*/  IADD3.X R5, PT, PT, R5, -0x1, ~R22, P2, P5 ;  /* 0xffffffff05057810 */ /* 0x000fe200017eac16 */
[----:B------:R-:W-:Y:S01]  /*5930*/  IMAD.U32 R22, RZ, RZ, UR39 ;  /* 0x00000027ff167e24 */ /* 0x000fe2000f8e00ff */
[----:B------:R-:W-:Y:S01]  /*5940*/  IADD3 R14, P1, P2, R14, -UR38, -R17 ;  /* 0x800000260e0e7c10 */ /* 0x000fe2000fa3e811 */
[----:B------:R-:W-:Y:S01]  /*5950*/  IMAD.MOV.U32 R17, RZ, RZ, R8 ;  /* 0x000000ffff117224 */ /* 0x000fe200078e0008 */
[----:B------:R-:W-:Y:S01]  /*5960*/  IADD3 R0, P3, P4, R0, -UR40, -R11 ;  /* 0x8000002800007c10 */ /* 0x000fe2000fc7e80b */
[----:B------:R-:W-:Y:S01]  /*5970*/  IMAD.MOV.U32 R11, RZ, RZ, R20 ;  /* 0x000000ffff0b7224 */ /* 0x000fe200078e0014 */
[----:B------:R-:W-:-:S02]  /*5980*/  IADD3 R12, P5, P6, R12, -UR42, -R9 ;  /* 0x8000002a0c0c7c10 */ /* 0x000fc4000febe809 */
[----:B------:R-:W-:Y:S02]  /*5990*/  IADD3 R16, P0, PT, R16, -UR28, RZ ;  /* 0x8000001c10107c10 */ /* 0x000fe4000ff1e0ff */
[----:B------:R-:W-:Y:S02]  /*59a0*/  IADD3.X R7, PT, PT, R7, -0x1, ~R22, P1, P2 ;  /* 0xffffffff07077810 */ /* 0x000fe40000fe4c16 */
[----:B------:R-:W-:Y:S02]  /*59b0*/  IADD3.X R23, PT, PT, R23, ~UR29, RZ, P0, !PT ;  /* 0x8000001d17177c10 */ /* 0x000fe400087fe4ff */
[----:B------:R-:W-:Y:S02]  /*59c0*/  IADD3.X R15, PT, PT, R15, -0x1, ~R24, P3, P4 ;  /* 0xffffffff0f0f7810 */ /* 0x000fe40001fe8c18 */
[----:B------:R-:W-:-:S07]  /*59d0*/  IADD3.X R13, PT, PT, R13, -0x1, ~R26, P5, P6 ;  /* 0xffffffff0d0d7810 */ /* 0x000fce0002fecc1a */
.L_x_17:
[----:B------:R-:W-:Y:S05]  /*59e0*/  BSYNC.RECONVERGENT B2 ;  /* 0x0000000000027941 */ /* 0x000fea0003800200 */
.L_x_13:
[----:B------:R-:W-:Y:S05]  /*59f0*/  WARPSYNC.ALL ;  /* 0x0000000000007948 */ /* 0x000fea0003800000 */
[----:B------:R-:W-:Y:S01]  /*5a00*/  USHF.L.U32 UR5, UR4, 0x3, URZ ;  /* 0x0000000304057899 */ /* 0x000fe200080006ff */
[----:B------:R-:W-:Y:S01]  /*5a10*/  IMAD.MOV.U32 R22, RZ, RZ, R16 ;  /* 0x000000ffff167224 */ /* 0x000fe200078e0010 */
[----:B------:R-:W-:Y:S01]  /*5a20*/  UIADD3 UR4, UPT, UPT, UR4, 0x1, URZ ;  /* 0x0000000104047890 */ /* 0x000fe2000fffe0ff */
[----:B------:R-:W-:Y:S02]  /*5a30*/  IMAD.MOV.U32 R16, RZ, RZ, R6 ;  /* 0x000000ffff107224 */ /* 0x000fe400078e0006 */
[----:B------:R-:W-:-:S02]  /*5a40*/  IMAD.MOV.U32 R21, RZ, RZ, R19 ;  /* 0x000000ffff157224 */ /* 0x000fc400078e0013 */
[----:B------:R-:W-:Y:S02]  /*5a50*/  IMAD.U32 R9, RZ, RZ, UR5 ;  /* 0x00000005ff097e24 */ /* 0x000fe4000f8e00ff */
[----:B------:R-:W-:Y:S02]  /*5a60*/  IMAD.MOV.U32 R6, RZ, RZ, R14 ;  /* 0x000000ffff067224 */ /* 0x000fe400078e000e */
[----:B------:R-:W0:Y:S01]  /*5a70*/  LDCU UR5, c[0x0][0x3bc] ;  /* 0x00007780ff0577ac */ /* 0x000e220008000800 */
[----:B------:R-:W-:-:S04]  /*5a80*/  IMAD.WIDE.U32 R8, R9, 0x8, R2 ;  /* 0x0000000809087825 */ /* 0x000fc800078e0002 */
[----:B------:R-:W-:Y:S01]  /*5a90*/  IMAD.MOV.U32 R20, RZ, RZ, R10 ;  /* 0x000000ffff147224 */ /* 0x000fe200078e000a */
[----:B------:R1:W-:Y:S01]  /*5aa0*/  STG.E.64 desc[UR8][R8.64], R22 ;  /* 0x0000001608007986 */ /* 0x0003e2000c101b08 */
[----:B------:R-:W-:Y:S02]  /*5ab0*/  IMAD.MOV.U32 R19, RZ, RZ, R11 ;  /* 0x000000ffff137224 */ /* 0x000fe400078e000b */
[----:B------:R-:W-:Y:S01]  /*5ac0*/  IMAD.MOV.U32 R14, RZ, RZ, R0 ;  /* 0x000000ffff0e7224 */ /* 0x000fe200078e0000 */
[----:B------:R1:W-:Y:S04]  /*5ad0*/  STG.E.64 desc[UR8][R8.64+0x10], R20 ;  /* 0x0000101408007986 */ /* 0x0003e8000c101b08 */
[----:B------:R1:W-:Y:S04]  /*5ae0*/  STG.E.64 desc[UR8][R8.64+0x8], R18 ;  /* 0x0000081208007986 */ /* 0x0003e8000c101b08 */
[----:B------:R1:W-:Y:S01]  /*5af0*/  STG.E.64 desc[UR8][R8.64+0x18], R16 ;  /* 0x0000181008007986 */ /* 0x0003e2000c101b08 */
[----:B0-----:R-:W-:-:S03]  /*5b00*/  UISETP.NE.AND UP0, UPT, UR4, UR5, UPT ;  /* 0x000000050400728c */ /* 0x001fc6000bf05270 */
[----:B------:R1:W-:Y:S04]  /*5b10*/  STG.E.64 desc[UR8][R8.64+0x20], R4 ;  /* 0x0000200408007986 */ /* 0x0003e8000c101b08 */
[----:B------:R1:W-:Y:S04]  /*5b20*/  STG.E.64 desc[UR8][R8.64+0x28], R6 ;  /* 0x0000280608007986 */ /* 0x0003e8000c101b08 */
[----:B------:R1:W-:Y:S04]  /*5b30*/  STG.E.64 desc[UR8][R8.64+0x30], R14 ;  /* 0x0000300e08007986 */ /* 0x0003e8000c101b08 */
[----:B------:R1:W-:Y:S01]  /*5b40*/  STG.E.64 desc[UR8][R8.64+0x38], R12 ;  /* 0x0000380c08007986 */ /* 0x0003e2000c101b08 */
[----:B------:R-:W-:Y:S05]  /*5b50*/  BRA.U UP0, `(.L_x_18) ;  /* 0xffffffc9006c7547 */ /* 0x000fea000b83ffff */
[----:B------:R-:W-:Y:S05]  /*5b60*/  EXIT ;  /* 0x000000000000794d */ /* 0x000fea0003800000 */
.L_x_19:
[----:B------:R-:W-:-:S00]  /*5b70*/  BRA `(.L_x_19) ;  /* 0xfffffffc00fc7947 */ /* 0x000fc0000383ffff */
[----:B------:R-:W-:-:S00]  /*5b80*/  NOP ;  /* 0x0000000000007918 */ /* 0x000fc00000000000 */
[----:B------:R-:W-:-:S00]  /*5b90*/  NOP ;  /* 0x0000000000007918 */ /* 0x000fc00000000000 */
[----:B------:R-:W-:-:S00]  /*5ba0*/  NOP ;  /* 0x0000000000007918 */ /* 0x000fc00000000000 */
[----:B------:R-:W-:-:S00]  /*5bb0*/  NOP ;  /* 0x0000000000007918 */ /* 0x000fc00000000000 */
[----:B------:R-:W-:-:S00]  /*5bc0*/  NOP ;  /* 0x0000000000007918 */ /* 0x000fc00000000000 */
[----:B------:R-:W-:-:S00]  /*5bd0*/  NOP ;  /* 0x0000000000007918 */ /* 0x000fc00000000000 */
[----:B------:R-:W-:-:S00]  /*5be0*/  NOP ;  /* 0x0000000000007918 */ /* 0x000fc00000000000 */
[----:B------:R-:W-:-:S00]  /*5bf0*/  NOP ;  /* 0x0000000000007918 */ /* 0x000fc00000000000 */
.L_x_20:


//--------------------- .nv.shared.reserved.0     --------------------------
	.section	.nv.shared.reserved.0,"aw",@nobits
	.weak		__nv_reservedSMEM_offset_0_alias
	.size		__nv_reservedSMEM_offset_0_alias, 0, 64
	.other		__nv_reservedSMEM_offset_0_alias,@"STO_CUDA_RESERVED_SHARED STV_DEFAULT"
__nv_reservedSMEM_offset_0_alias:
	.zero		0
	.zero		64


//--------------------- .nv.constant0.qpow_montgomery_g1_kernel --------------------------
	.section	.nv.constant0.qpow_montgomery_g1_kernel,"a",@progbits
	.sectionflags	@""
	.align	4
.nv.constant0.qpow_montgomery_g1_kernel:
	.zero		960


//--------------------- SYMBOLS --------------------------

	.type		.nv.reservedSmem.offset0,@object
	.size		.nv.reservedSmem.offset0,0x4
